def matmul_kernel(
    a_ptr,
    b_ptr,
    c_ptr,
    M,
    N,
    K,
    stride_am,
    stride_ak,
    stride_bk,
    stride_bn,
    stride_cm,
    stride_cn,
    BLOCK_M: tl.constexpr,
    BLOCK_N: tl.constexpr,
    BLOCK_K: tl.constexpr,
    GROUP_M: tl.constexpr,
):
    pid = tl.program_id(axis=0)
    num_pid_m = tl.cdiv(M, BLOCK_M)
    num_pid_n = tl.cdiv(N, BLOCK_N)
    num_pid_in_group = GROUP_M * num_pid_n
    group_id = pid // num_pid_in_group
    first_pid_m = group_id * GROUP_M
    group_size_m = min(num_pid_m - first_pid_m, GROUP_M)
    pid_m = first_pid_m + ((pid % num_pid_in_group) % group_size_m)
    pid_n = (pid % num_pid_in_group) // group_size_m

    offs_am = (pid_m * BLOCK_M + tl.arange(0, BLOCK_M)) % M
    offs_bn = (pid_n * BLOCK_N + tl.arange(0, BLOCK_N)) % N
    offs_k = tl.arange(0, BLOCK_K)
    a_ptrs = a_ptr + offs_am[:, None] * stride_am + offs_k[None, :] * stride_ak
    b_ptrs = b_ptr + offs_k[:, None] * stride_bk + offs_bn[None, :] * stride_bn

    acc = tl.zeros((BLOCK_M, BLOCK_N), dtype=tl.float32)
    for kk in range(0, tl.cdiv(K, BLOCK_K)):
        a = tl.load(a_ptrs, mask=offs_k[None, :] < K - kk * BLOCK_K, other=0.0)
        b = tl.load(b_ptrs, mask=offs_k[:, None] < K - kk * BLOCK_K, other=0.0)
        acc = tl.dot(a, b, acc)
        a_ptrs += BLOCK_K * stride_ak
        b_ptrs += BLOCK_K * stride_bk

    c = acc.to(c_ptr.dtype.element_ty)
    offs_cm = pid_m * BLOCK_M + tl.arange(0, BLOCK_M)
    offs_cn = pid_n * BLOCK_N + tl.arange(0, BLOCK_N)
    c_ptrs = c_ptr + offs_cm[:, None] * stride_cm + offs_cn[None, :] * stride_cn
    mask = (offs_cm[:, None] < M) & (offs_cn[None, :] < N)
    tl.store(c_ptrs, c, mask=mask)

# config = {"BLOCK_K": 32, "BLOCK_M": 128, "BLOCK_N": 256, "GROUP_M": 4, "arch": "sm_100", "dtype": "bf16", "num_ctas": 1, "num_stages": 3, "num_warps": 4}
# arch = sm_100


// ===== COMPILED SASS (sm_100a) =====

	.target	sm_100a

	.elftype	@"ET_EXEC"


//--------------------- .note.nv.tkinfo           --------------------------
	.section	.note.nv.tkinfo,"",@"SHT_NOTE"
	.sectionflags	@"SHF_NOTE_NV_TKINFO"
	.tkinfo
        /*0018*/ 	.word	0x00000081
        /*0030*/ 	.string	""
        /*0030*/ 	.string	"ptxas-blackwell"
        /*0030*/ 	.string	"Cuda compilation tools, release 12.9, V12.9.86"
        /*0030*/ 	.string	"Build cuda_12.9.r12.9/compiler.36037853_0"
        /*0030*/ 	.string	"-v  -suppress-debug-info  -lineinfo  -arch sm_100a "



//--------------------- .note.nv.cuver            --------------------------
	.section	.note.nv.cuver,"",@"SHT_NOTE"
	.sectionflags	@"SHF_NOTE_NV_CUVER"
        /*0018*/ 	.short	0x0001
        /*001a*/ 	.short	0x0064
        /*001c*/ 	.short	0x0001
        /*001e*/ 	.short	0x0000
        /*0020*/ 	.short	0x0001
        /*0022*/ 	.short	0x0000


//--------------------- .nv.info                  --------------------------
	.section	.nv.info,"",@"SHT_CUDA_INFO"
	.align	4


	//----- nvinfo : EIATTR_REGCOUNT
	.align		4
        /*0000*/ 	.byte	0x04, 0x2f
        /*0002*/ 	.short	(.L_4 - .L_3)
	.align		4
.L_3:
        /*0004*/ 	.word	index@(matmul_kernel)
        /*0008*/ 	.word	0x000000ff


	//----- nvinfo : EIATTR_FRAME_SIZE
	.align		4
.L_4:
        /*000c*/ 	.byte	0x04, 0x11
        /*000e*/ 	.short	(.L_6 - .L_5)
	.align		4
.L_5:
        /*0010*/ 	.word	index@($__internal_2_$__cuda_sm10x_tcgen05_guardrail_trap_unallocated_columns_being_dealloced)
        /*0014*/ 	.word	0x00000010


	//----- nvinfo : EIATTR_FRAME_SIZE
	.align		4
.L_6:
        /*0018*/ 	.byte	0x04, 0x11
        /*001a*/ 	.short	(.L_8 - .L_7)
	.align		4
.L_7:
        /*001c*/ 	.word	index@($__internal_1_$__cuda_sm10x_tcgen05_guardrail_trap_phase_invalid_during_alloc)
        /*0020*/ 	.word	0x00000010


	//----- nvinfo : EIATTR_FRAME_SIZE
	.align		4
.L_8:
        /*0024*/ 	.byte	0x04, 0x11
        /*0026*/ 	.short	(.L_10 - .L_9)
	.align		4
.L_9:
        /*0028*/ 	.word	index@($__internal_0_$__cuda_sm10x_tcgen05_guardrail_trap_col_being_dealloced_not_returned_by_alloc)
        /*002c*/ 	.word	0x00000010


	//----- nvinfo : EIATTR_FRAME_SIZE
	.align		4
.L_10:
        /*0030*/ 	.byte	0x04, 0x11
        /*0032*/ 	.short	(.L_12 - .L_11)
	.align		4
.L_11:
        /*0034*/ 	.word	index@(matmul_kernel)
        /*0038*/ 	.word	0x00000010


	//----- nvinfo : EIATTR_MIN_STACK_SIZE
	.align		4
.L_12:
        /*003c*/ 	.byte	0x04, 0x12
        /*003e*/ 	.short	(.L_14 - .L_13)
	.align		4
.L_13:
        /*0040*/ 	.word	index@(matmul_kernel)
        /*0044*/ 	.word	0x00000010
.L_14:


//--------------------- .nv.info.matmul_kernel    --------------------------
	.section	.nv.info.matmul_kernel,"",@"SHT_CUDA_INFO"
	.sectionflags	@""
	.align	4


	//----- nvinfo : EIATTR_CUDA_API_VERSION
	.align		4
        /*0000*/ 	.byte	0x04, 0x37
        /*0002*/ 	.short	(.L_16 - .L_15)
.L_15:
        /*0004*/ 	.word	0x00000081


	//----- nvinfo : EIATTR_KPARAM_INFO
	.align		4
.L_16:
        /*0008*/ 	.byte	0x04, 0x17
        /*000a*/ 	.short	(.L_18 - .L_17)
.L_17:
        /*000c*/ 	.word	0x00000000
        /*0010*/ 	.short	0x000d
        /*0012*/ 	.short	0x0048
        /*0014*/ 	.byte	0x00, 0xf4, 0x21, 0x00


	//----- nvinfo : EIATTR_KPARAM_INFO
	.align		4
.L_18:
        /*0018*/ 	.byte	0x04, 0x17
        /*001a*/ 	.short	(.L_20 - .L_19)
.L_19:
        /*001c*/ 	.word	0x00000000
        /*0020*/ 	.short	0x000c
        /*0022*/ 	.short	0x0040
        /*0024*/ 	.byte	0x00, 0xf4, 0x21, 0x00


	//----- nvinfo : EIATTR_KPARAM_INFO
	.align		4
.L_20:
        /*0028*/ 	.byte	0x04, 0x17
        /*002a*/ 	.short	(.L_22 - .L_21)
.L_21:
        /*002c*/ 	.word	0x00000000
        /*0030*/ 	.short	0x000b
        /*0032*/ 	.short	0x0038
        /*0034*/ 	.byte	0x00, 0xf0, 0x11, 0x00


	//----- nvinfo : EIATTR_KPARAM_INFO
	.align		4
.L_22:
        /*0038*/ 	.byte	0x04, 0x17
        /*003a*/ 	.short	(.L_24 - .L_23)
.L_23:
        /*003c*/ 	.word	0x00000000
        /*0040*/ 	.short	0x000a
        /*0042*/ 	.short	0x0034
        /*0044*/ 	.byte	0x00, 0xf0, 0x11, 0x00


	//----- nvinfo : EIATTR_KPARAM_INFO
	.align		4
.L_24:
        /*0048*/ 	.byte	0x04, 0x17
        /*004a*/ 	.short	(.L_26 - .L_25)
.L_25:
        /*004c*/ 	.word	0x00000000
        /*0050*/ 	.short	0x0009
        /*0052*/ 	.short	0x0030
        /*0054*/ 	.byte	0x00, 0xf0, 0x11, 0x00


	//----- nvinfo : EIATTR_KPARAM_INFO
	.align		4
.L_26:
        /*0058*/ 	.byte	0x04, 0x17
        /*005a*/ 	.short	(.L_28 - .L_27)
.L_27:
        /*005c*/ 	.word	0x00000000
        /*0060*/ 	.short	0x0008
        /*0062*/ 	.short	0x002c
        /*0064*/ 	.byte	0x00, 0xf0, 0x11, 0x00


	//----- nvinfo : EIATTR_KPARAM_INFO
	.align		4
.L_28:
        /*0068*/ 	.byte	0x04, 0x17
        /*006a*/ 	.short	(.L_30 - .L_29)
.L_29:
        /*006c*/ 	.word	0x00000000
        /*0070*/ 	.short	0x0007
        /*0072*/ 	.short	0x0028
        /*0074*/ 	.byte	0x00, 0xf0, 0x11, 0x00


	//----- nvinfo : EIATTR_KPARAM_INFO
	.align		4
.L_30:
        /*0078*/ 	.byte	0x04, 0x17
        /*007a*/ 	.short	(.L_32 - .L_31)
.L_31:
        /*007c*/ 	.word	0x00000000
        /*0080*/ 	.short	0x0006
        /*0082*/ 	.short	0x0024
        /*0084*/ 	.byte	0x00, 0xf0, 0x11, 0x00


	//----- nvinfo : EIATTR_KPARAM_INFO
	.align		4
.L_32:
        /*0088*/ 	.byte	0x04, 0x17
        /*008a*/ 	.short	(.L_34 - .L_33)
.L_33:
        /*008c*/ 	.word	0x00000000
        /*0090*/ 	.short	0x0005
        /*0092*/ 	.short	0x0020
        /*0094*/ 	.byte	0x00, 0xf0, 0x11, 0x00


	//----- nvinfo : EIATTR_KPARAM_INFO
	.align		4
.L_34:
        /*0098*/ 	.byte	0x04, 0x17
        /*009a*/ 	.short	(.L_36 - .L_35)
.L_35:
        /*009c*/ 	.word	0x00000000
        /*00a0*/ 	.short	0x0004
        /*00a2*/ 	.short	0x001c
        /*00a4*/ 	.byte	0x00, 0xf0, 0x11, 0x00


	//----- nvinfo : EIATTR_KPARAM_INFO
	.align		4
.L_36:
        /*00a8*/ 	.byte	0x04, 0x17
        /*00aa*/ 	.short	(.L_38 - .L_37)
.L_37:
        /*00ac*/ 	.word	0x00000000
        /*00b0*/ 	.short	0x0003
        /*00b2*/ 	.short	0x0018
        /*00b4*/ 	.byte	0x00, 0xf0, 0x11, 0x00


	//----- nvinfo : EIATTR_KPARAM_INFO
	.align		4
.L_38:
        /*00b8*/ 	.byte	0x04, 0x17
        /*00ba*/ 	.short	(.L_40 - .L_39)
.L_39:
        /*00bc*/ 	.word	0x00000000
        /*00c0*/ 	.short	0x0002
        /*00c2*/ 	.short	0x0010
        /*00c4*/ 	.byte	0x00, 0xf4, 0x21, 0x00


	//----- nvinfo : EIATTR_KPARAM_INFO
	.align		4
.L_40:
        /*00c8*/ 	.byte	0x04, 0x17
        /*00ca*/ 	.short	(.L_42 - .L_41)
.L_41:
        /*00cc*/ 	.word	0x00000000
        /*00d0*/ 	.short	0x0001
        /*00d2*/ 	.short	0x0008
        /*00d4*/ 	.byte	0x00, 0xf4, 0x21, 0x00


	//----- nvinfo : EIATTR_KPARAM_INFO
	.align		4
.L_42:
        /*00d8*/ 	.byte	0x04, 0x17
        /*00da*/ 	.short	(.L_44 - .L_43)
.L_43:
        /*00dc*/ 	.word	0x00000000
        /*00e0*/ 	.short	0x0000
        /*00e2*/ 	.short	0x0000
        /*00e4*/ 	.byte	0x00, 0xf4, 0x21, 0x00


	//----- nvinfo : EIATTR_AT_ENTRY_FRAGMENTS
	.align		4
.L_44:
        /*00e8*/ 	.byte	0x04, 0x4f
        /*00ea*/ 	.short	(.L_46 - .L_45)


	//   ....[0]....
.L_45:
        /*00ec*/ 	.word	0x00000004


	//----- nvinfo : EIATTR_RESERVED_SMEM_USED
	.align		4
.L_46:
        /*00f0*/ 	.byte	0x01, 0x41
	.zero		2


	//----- nvinfo : EIATTR_SPARSE_MMA_MASK
	.align		4
        /*00f4*/ 	.byte	0x03, 0x50
        /*00f6*/ 	.short	0x0000


	//----- nvinfo : EIATTR_TCGEN05_1CTA_USED
	.align		4
        /*00f8*/ 	.byte	0x01, 0x51
	.zero		2


	//----- nvinfo : EIATTR_MAXREG_COUNT
	.align		4
        /*00fc*/ 	.byte	0x03, 0x1b
        /*00fe*/ 	.short	0x00ff


	//----- nvinfo : EIATTR_NUM_BARRIERS
	.align		4
        /*0100*/ 	.byte	0x02, 0x4c
        /*0102*/ 	.byte	0x01
	.zero		1


	//----- nvinfo : EIATTR_ANNOTATIONS
	.align		4
        /*0104*/ 	.byte	0x04, 0x55
        /*0106*/ 	.short	(.L_48 - .L_47)


	//   ....[0]....
.L_47:
        /*0108*/ 	.word	0x00000001
        /*010c*/ 	.byte	0x80, 0x09, 0x00, 0x00, 0x01, 0x00, 0x00, 0x00, 0x90, 0x5c, 0x00, 0x00, 0x01, 0x00, 0x00, 0x00
        /*011c*/ 	.byte	0x80, 0x7e, 0x00, 0x00, 0x01, 0x00, 0x00, 0x00, 0xa0, 0x80, 0x00, 0x00, 0x01, 0x00, 0x00, 0x00
        /*012c*/ 	.byte	0x20, 0x92, 0x00, 0x00, 0x01, 0x00, 0x00, 0x00, 0x40, 0x92, 0x00, 0x00


	//----- nvinfo : EIATTR_INT_WARP_WIDE_INSTR_OFFSETS
	.align		4
.L_48:
        /*0138*/ 	.byte	0x04, 0x31
        /*013a*/ 	.short	(.L_50 - .L_49)


	//   ....[0]....
.L_49:
        /*013c*/ 	.word	0x00004130


	//   ....[1]....
        /*0140*/ 	.word	0x00004150


	//   ....[2]....
        /*0144*/ 	.word	0x00005ce0


	//   ....[3]....
        /*0148*/ 	.word	0x000115a0


	//   ....[4]....
        /*014c*/ 	.word	0x000115f0


	//----- nvinfo : EIATTR_COOP_GROUP_MASK_REGIDS
	.align		4
.L_50:
        /*0150*/ 	.byte	0x04, 0x29
        /*0152*/ 	.short	(.L_52 - .L_51)


	//   ....[0]....
.L_51:
        /*0154*/ 	.word	0xffffffff


	//   ....[1]....
        /*0158*/ 	.word	0xffffffff


	//   ....[2]....
        /*015c*/ 	.word	0xffffffff


	//   ....[3]....
        /*0160*/ 	.word	0xffffffff


	//----- nvinfo : EIATTR_COOP_GROUP_INSTR_OFFSETS
	.align		4
.L_52:
        /*0164*/ 	.byte	0x04, 0x28
        /*0166*/ 	.short	(.L_54 - .L_53)


	//   ....[0]....
.L_53:
        /*0168*/ 	.word	0x00000080


	//   ....[1]....
        /*016c*/ 	.word	0x00000340


	//   ....[2]....
        /*0170*/ 	.word	0x00011430


	//   ....[3]....
        /*0174*/ 	.word	0x000116a0


	//----- nvinfo : EIATTR_VRC_CTA_INIT_COUNT
	.align		4
.L_54:
        /*0178*/ 	.byte	0x02, 0x4a
        /*017a*/ 	.byte	0x80
	.zero		1


	//----- nvinfo : EIATTR_MBARRIER_INSTR_OFFSETS
	.align		4
        /*017c*/ 	.byte	0x04, 0x39
        /*017e*/ 	.short	(.L_56 - .L_55)


	//   ....[0]....
.L_55:
        /*0180*/ 	.word	0x00004350
        /*0184*/ 	.word	0x000000ff
        /*0188*/ 	.word	0x00000000
        /*018c*/ 	.short	0x0100
        /*018e*/ 	.byte	0x08
	.zero		1


	//   ....[1]....
        /*0190*/ 	.word	0x00005d00
        /*0194*/ 	.word	0x000000ff
        /*0198*/ 	.word	0x00008008
        /*019c*/ 	.short	0x0100
        /*019e*/ 	.byte	0x0b
	.zero		1


	//   ....[2]....
        /*01a0*/ 	.word	0x00007e40
        /*01a4*/ 	.word	0x000000ff
        /*01a8*/ 	.word	0x00000000
        /*01ac*/ 	.short	0x010a
        /*01ae*/ 	.byte	0x08
	.zero		1


	//   ....[3]....
        /*01b0*/ 	.word	0x00009340
        /*01b4*/ 	.word	0x000000ff
        /*01b8*/ 	.word	0x00000000
        /*01bc*/ 	.short	0x010a
        /*01be*/ 	.byte	0x08
	.zero		1


	//   ....[4]....
        /*01c0*/ 	.word	0x000094d0
        /*01c4*/ 	.word	0x000000ff
        /*01c8*/ 	.word	0x00008000
        /*01cc*/ 	.short	0x0108
        /*01ce*/ 	.byte	0x0b
	.zero		1


	//   ....[5]....
        /*01d0*/ 	.word	0x00009540
        /*01d4*/ 	.word	0x000000ff
        /*01d8*/ 	.word	0x00008008
        /*01dc*/ 	.short	0x0108
        /*01de*/ 	.byte	0x0b
	.zero		1


	//   ....[6]....
        /*01e0*/ 	.word	0x000116c0
        /*01e4*/ 	.word	0x000000ff
        /*01e8*/ 	.word	0x00000000
        /*01ec*/ 	.short	0x010a
        /*01ee*/ 	.byte	0x08
	.zero		1


	//   ....[7]....
        /*01f0*/ 	.word	0x000116f0
        /*01f4*/ 	.word	0x000000ff
        /*01f8*/ 	.word	0x00000000
        /*01fc*/ 	.short	0x010a
        /*01fe*/ 	.byte	0x08
	.zero		1


	//----- nvinfo : EIATTR_NUM_MBARRIERS
	.align		4
.L_56:
        /*0200*/ 	.byte	0x03, 0x38
        /*0202*/ 	.short	0x0002


	//----- nvinfo : EIATTR_EXIT_INSTR_OFFSETS
	.align		4
        /*0204*/ 	.byte	0x04, 0x1c
        /*0206*/ 	.short	(.L_58 - .L_57)


	//   ....[0]....
.L_57:
        /*0208*/ 	.word	0x000116b0


	//----- nvinfo : EIATTR_REQNTID
	.align		4
.L_58:
        /*020c*/ 	.byte	0x04, 0x10
        /*020e*/ 	.short	(.L_60 - .L_59)
.L_59:
        /*0210*/ 	.word	0x00000080
        /*0214*/ 	.word	0x00000001
        /*0218*/ 	.word	0x00000001


	//----- nvinfo : EIATTR_CRS_STACK_SIZE
	.align		4
.L_60:
        /*021c*/ 	.byte	0x04, 0x1e
        /*021e*/ 	.short	(.L_62 - .L_61)
.L_61:
        /*0220*/ 	.word	0x00000000


	//----- nvinfo : EIATTR_CBANK_PARAM_SIZE
	.align		4
.L_62:
        /*0224*/ 	.byte	0x03, 0x19
        /*0226*/ 	.short	0x0050


	//----- nvinfo : EIATTR_PARAM_CBANK
	.align		4
        /*0228*/ 	.byte	0x04, 0x0a
        /*022a*/ 	.short	(.L_64 - .L_63)
	.align		4
.L_63:
        /*022c*/ 	.word	index@(.nv.constant0.matmul_kernel)
        /*0230*/ 	.short	0x0380
        /*0232*/ 	.short	0x0050


	//----- nvinfo : EIATTR_SW_WAR
	.align		4
.L_64:
        /*0234*/ 	.byte	0x04, 0x36
        /*0236*/ 	.short	(.L_66 - .L_65)
.L_65:
        /*0238*/ 	.word	0x00000008
.L_66:


//--------------------- .nv.compat                --------------------------
	.section	.nv.compat,"",@"SHT_CUDA_COMPAT_INFO"
	.align	4
        /*0000*/ 	.byte	0x02, 0x02, 0x02, 0x00, 0x02, 0x05, 0x05, 0x00, 0x02, 0x03, 0x00, 0x00, 0x02, 0x06, 0x01, 0x00


//--------------------- .nv.callgraph             --------------------------
	.section	.nv.callgraph,"",@"SHT_CUDA_CALLGRAPH"
	.align	4
	.sectionentsize	8
	.align		4
        /*0000*/ 	.word	0x00000000
	.align		4
        /*0004*/ 	.word	0xffffffff
	.align		4
        /*0008*/ 	.word	0x00000000
	.align		4
        /*000c*/ 	.word	0xfffffffe
	.align		4
        /*0010*/ 	.word	0x00000000
	.align		4
        /*0014*/ 	.word	0xfffffffd
	.align		4
        /*0018*/ 	.word	0x00000000
	.align		4
        /*001c*/ 	.word	0xfffffffc


//--------------------- .text.matmul_kernel       --------------------------
	.section	.text.matmul_kernel,"ax",@progbits
	.align	128
        .global         matmul_kernel
        .type           matmul_kernel,@function
        .size           matmul_kernel,(.L_x_21 - matmul_kernel)
        .other          matmul_kernel,@"STO_CUDA_ENTRY STV_DEFAULT"
matmul_kernel:
.text.matmul_kernel:
[----:B------:R-:W0:Y:S01]  /*0000*/  LDC R1, c[0x0][0x37c] ;  /* 0x0000df00ff017b82 */ /* 0x000e220000000800 */
[----:B------:R-:W1:Y:S01]  /*0010*/  S2R R33, SR_TID.X ;  /* 0x0000000000217919 */ /* 0x000e620000002100 */
[----:B0-----:R-:W-:Y:S01]  /*0020*/  VIADD R1, R1, 0xfffffff0 ;  /* 0xfffffff001017836 */ /* 0x001fe20000000000 */
[----:B------:R-:W0:Y:S01]  /*0030*/  LDCU.64 UR22, c[0x0][0x358] ;  /* 0x00006b00ff1677ac */ /* 0x000e220008000a00 */
[----:B-1----:R-:W-:-:S13]  /*0040*/  ISETP.GE.U32.AND P0, PT, R33, 0x20, PT ;  /* 0x000000202100780c */ /* 0x002fda0003f06070 */
[----:B------:R-:W-:Y:S02]  /*0050*/  VOTEU.ANY UP0, P0 ;  /* 0x0000000000ff7886 */ /* 0x000fe40000000100 */
[----:B------:R-:W-:Y:S05]  /*0060*/  BRA.U UP0, `(.L_x_0) ;  /* 0x0000000100b87547 */ /* 0x000fea000b800000 */
[----:B------:R-:W1:Y:S01]  /*0070*/  S2UR UR6, SR_CgaCtaId ;  /* 0x00000000000679c3 */ /* 0x000e620000008800 */
[----:B------:R-:W-:Y:S01]  /*0080*/  NOP ;  /* 0x0000000000007918 */ /* 0x000fe20000000000 */
[----:B------:R-:W-:Y:S02]  /*0090*/  UMOV UR4, 0x40 ;  /* 0x0000004000047882 */ /* 0x000fe40000000000 */
[----:B-1----:R-:W-:-:S09]  /*00a0*/  ULEA UR4, UR6, UR4, 0x18 ;  /* 0x0000000406047291 */ /* 0x002fd2000f8ec0ff */
[----:B------:R-:W1:Y:S01]  /*00b0*/  LDS.U8 R0, [UR4] ;  /* 0x00000004ff007984 */ /* 0x000e620008000000 */
[----:B------:R-:W-:Y:S02]  /*00c0*/  UMOV UR4, 0x400 ;  /* 0x0000040000047882 */ /* 0x000fe40000000000 */
[----:B------:R-:W-:Y:S01]  /*00d0*/  ULEA UR4, UR6, UR4, 0x18 ;  /* 0x0000000406047291 */ /* 0x000fe2000f8ec0ff */
[----:B-1----:R-:W-:-:S13]  /*00e0*/  ISETP.NE.AND P0, PT, R0, RZ, PT ;  /* 0x000000ff0000720c */ /* 0x002fda0003f05270 */
[----:B------:R-:W-:Y:S05]  /*00f0*/  @P0 BRA `(.L_x_1) ;  /* 0x00000000007c0947 */ /* 0x000fea0003800000 */
[----:B------:R-:W-:-:S13]  /*0100*/  ELECT P0, URZ, PT ;  /* 0x0000000000ff782f */ /* 0x000fda0003800000 */
[----:B------:R-:W-:Y:S05]  /*0110*/  @!P0 BRA `(.L_x_2) ;  /* 0x0000000000848947 */ /* 0x000fea0003800000 */
[----:B------:R-:W-:Y:S01]  /*0120*/  UMOV UR5, 0x10 ;  /* 0x0000001000057882 */ /* 0x000fe20000000000 */
[----:B------:R-:W-:Y:S02]  /*0130*/  IMAD.MOV.U32 R4, RZ, RZ, 0x1 ;  /* 0x00000001ff047424 */ /* 0x000fe400078e00ff */
[----:B------:R-:W-:Y:S02]  /*0140*/  IMAD.MOV.U32 R5, RZ, RZ, 0xffff ;  /* 0x0000ffffff057424 */ /* 0x000fe400078e00ff */
[----:B------:R-:W-:Y:S04]  /*0150*/  DEPBAR.LE SB1, 0x36 ;  /* 0x00009d800000791a */ /* 0x000fe80000000000 */
[----:B------:R-:W1:Y:S02]  /*0160*/  UTCATOMSWS.FIND_AND_SET.ALIGN UP1, UR5, UR5 ;  /* 0x00000005000575e3 */ /* 0x000e640008020800 */
[----:B-1----:R-:W-:-:S04]  /*0170*/  PLOP3.LUT P0, PT, PT, PT, UP1, 0x80, 0x8 ;  /* 0x000000000008781c */ /* 0x002fc80003f0f018 */
[----:B------:R-:W-:-:S04]  /*0180*/  SEL R0, RZ, 0xffffffff, !P0 ;  /* 0xffffffffff007807 */ /* 0x000fc80004000000 */
[----:B------:R-:W-:Y:S01]  /*0190*/  ISETP.NE.AND P0, PT, R0, RZ, PT ;  /* 0x000000ff0000720c */ /* 0x000fe20003f05270 */
[----:B------:R-:W-:-:S12]  /*01a0*/  IMAD.U32 R0, RZ, RZ, UR5 ;  /* 0x00000005ff007e24 */ /* 0x000fd8000f8e00ff */
[----:B------:R-:W-:Y:S05]  /*01b0*/  @P0 BRA `(.L_x_3) ;  /* 0x0000000000240947 */ /* 0x000fea0003800000 */
.L_x_4:
[----:B------:R-:W-:Y:S05]  /*01c0*/  NANOSLEEP 0x64 ;  /* 0x000000640000795d */ /* 0x000fea0003800000 */
[----:B------:R-:W-:-:S05]  /*01d0*/  UMOV UR5, 0x10 ;  /* 0x0000001000057882 */ /* 0x000fca0000000000 */
[----:B------:R-:W-:Y:S04]  /*01e0*/  DEPBAR.LE SB1, 0x36 ;  /* 0x00009d800000791a */ /* 0x000fe80000000000 */
[----:B------:R-:W1:Y:S02]  /*01f0*/  UTCATOMSWS.FIND_AND_SET.ALIGN UP1, UR5, UR5 ;  /* 0x00000005000575e3 */ /* 0x000e640008020800 */
[----:B-1----:R-:W-:-:S04]  /*0200*/  PLOP3.LUT P0, PT, PT, PT, UP1, 0x80, 0x8 ;  /* 0x000000000008781c */ /* 0x002fc80003f0f018 */
[----:B------:R-:W-:-:S04]  /*0210*/  SEL R0, RZ, 0xffffffff, !P0 ;  /* 0xffffffffff007807 */ /* 0x000fc80004000000 */
[----:B------:R-:W-:Y:S01]  /*0220*/  ISETP.NE.AND P0, PT, R0, RZ, PT ;  /* 0x000000ff0000720c */ /* 0x000fe20003f05270 */
[----:B------:R-:W-:-:S12]  /*0230*/  IMAD.U32 R0, RZ, RZ, UR5 ;  /* 0x00000005ff007e24 */ /* 0x000fd8000f8e00ff */
[----:B------:R-:W-:Y:S05]  /*0240*/  @!P0 BRA `(.L_x_4) ;  /* 0xfffffffc00dc8947 */ /* 0x000fea000383ffff */
.L_x_3:
[C---:B------:R-:W-:Y:S01]  /*0250*/  VIADD R3, R0.reuse, 0x10 ;  /* 0x0000001000037836 */ /* 0x040fe20000000000 */
[----:B------:R-:W-:Y:S01]  /*0260*/  UMOV UR5, 0x50 ;  /* 0x0000005000057882 */ /* 0x000fe20000000000 */
[----:B------:R-:W-:Y:S01]  /*0270*/  SHF.L.U32 R2, R5, R0, RZ ;  /* 0x0000000005027219 */ /* 0x000fe200000006ff */
[----:B------:R-:W-:Y:S01]  /*0280*/  ULEA UR5, UR6, UR5, 0x18 ;  /* 0x0000000506057291 */ /* 0x000fe2000f8ec0ff */
[----:B------:R-:W-:Y:S01]  /*0290*/  IMAD.SHL.U32 R0, R0, 0x20, RZ ;  /* 0x0000002000007824 */ /* 0x000fe200078e00ff */
[----:B------:R-:W-:-:S04]  /*02a0*/  SHF.L.U32 R3, R4, R3, RZ ;  /* 0x0000000304037219 */ /* 0x000fc800000006ff */
[----:B------:R-:W-:-:S05]  /*02b0*/  LOP3.LUT R2, R3, R2, RZ, 0xfc, !PT ;  /* 0x0000000203027212 */ /* 0x000fca00078efcff */
[----:B------:R1:W-:Y:S04]  /*02c0*/  ATOMS.OR RZ, [UR5], R2 ;  /* 0x00000002ffff798c */ /* 0x0003e8000b000005 */
[----:B------:R1:W-:Y:S01]  /*02d0*/  STS [UR4], R0 ;  /* 0x00000000ff007988 */ /* 0x0003e20008000804 */
[----:B------:R-:W-:Y:S05]  /*02e0*/  BRA `(.L_x_2) ;  /* 0x0000000000107947 */ /* 0x000fea0003800000 */
.L_x_1:
[----:B------:R-:W-:Y:S01]  /*02f0*/  IMAD.MOV.U32 R0, RZ, RZ, -0x1 ;  /* 0xffffffffff007424 */ /* 0x000fe200078e00ff */
[----:B------:R-:W-:-:S04]  /*0300*/  MOV R2, 0x330 ;  /* 0x0000033000027802 */ /* 0x000fc80000000f00 */
[----:B------:R1:W-:Y:S03]  /*0310*/  STS [UR4], R0 ;  /* 0x00000000ff007988 */ /* 0x0003e60008000804 */
[----:B01----:R-:W-:Y:S05]  /*0320*/  CALL.REL.NOINC `($__internal_1_$__cuda_sm10x_tcgen05_guardrail_trap_phase_invalid_during_alloc) ;  /* 0x0000011400087944 */ /* 0x003fea0003c00000 */
.L_x_2:
[----:B------:R-:W-:Y:S05]  /*0330*/  WARPSYNC.ALL ;  /* 0x0000000000007948 */ /* 0x000fea0003800000 */
[----:B------:R-:W-:Y:S01]  /*0340*/  NOP ;  /* 0x0000000000007918 */ /* 0x000fe20000000000 */
.L_x_0:
[----:B------:R-:W2:Y:S01]  /*0350*/  LDC.64 R24, c[0x0][0x398] ;  /* 0x0000e600ff187b82 */ /* 0x000ea20000000a00 */
[----:B------:R-:W3:Y:S01]  /*0360*/  S2R R5, SR_CTAID.X ;  /* 0x0000000000057919 */ /* 0x000ee20000002500 */
[----:B------:R-:W-:Y:S01]  /*0370*/  UMOV UR11, 0x400 ;  /* 0x00000400000b7882 */ /* 0x000fe20000000000 */
[----:B------:R-:W4:Y:S05]  /*0380*/  LDCU.128 UR16, c[0x0][0x380] ;  /* 0x00007000ff1077ac */ /* 0x000f2a0008000c00 */
[----:B------:R-:W5:Y:S01]  /*0390*/  S2UR UR5, SR_CgaCtaId ;  /* 0x00000000000579c3 */ /* 0x000f620000008800 */
[----:B-12---:R-:W-:Y:S01]  /*03a0*/  VIADD R0, R25, 0xff ;  /* 0x000000ff19007836 */ /* 0x006fe20000000000 */
[----:B------:R-:W-:-:S02]  /*03b0*/  IABS R13, R24 ;  /* 0x00000018000d7213 */ /* 0x000fc40000000000 */
[----:B------:R-:W-:Y:S02]  /*03c0*/  LOP3.LUT R130, RZ, R25, RZ, 0x33, !PT ;  /* 0x00000019ff827212 */ /* 0x000fe400078e33ff */
[----:B------:R-:W-:Y:S01]  /*03d0*/  SHF.R.S32.HI R3, RZ, 0x1f, R0 ;  /* 0x0000001fff037819 */ /* 0x000fe20000011400 */
[----:B-----5:R-:W-:-:S03]  /*03e0*/  ULEA UR11, UR5, UR11, 0x18 ;  /* 0x0000000b050b7291 */ /* 0x020fc6000f8ec0ff */
[----:B------:R-:W-:Y:S02]  /*03f0*/  LEA.HI R3, R3, R0, RZ, 0x8 ;  /* 0x0000000003037211 */ /* 0x000fe400078f40ff */
[----:B---3--:R-:W-:Y:S01]  /*0400*/  IABS R8, R5 ;  /* 0x0000000500087213 */ /* 0x008fe20000000000 */
[----:B------:R-:W-:Y:S01]  /*0410*/  UIADD3 UR8, UPT, UPT, UR11, 0x8000, URZ ;  /* 0x000080000b087890 */ /* 0x000fe2000fffe0ff */
[----:B------:R-:W-:-:S05]  /*0420*/  SHF.R.S32.HI R3, RZ, 0x8, R3 ;  /* 0x00000008ff037819 */ /* 0x000fca0000011403 */
[----:B------:R-:W-:-:S05]  /*0430*/  IMAD.SHL.U32 R4, R3, 0x4, RZ ;  /* 0x0000000403047824 */ /* 0x000fca00078e00ff */
[-C--:B------:R-:W-:Y:S02]  /*0440*/  IABS R7, R4.reuse ;  /* 0x0000000400077213 */ /* 0x080fe40000000000 */
[----:B------:R-:W-:Y:S02]  /*0450*/  IABS R10, R4 ;  /* 0x00000004000a7213 */ /* 0x000fe40000000000 */
[----:B------:R-:W1:Y:S08]  /*0460*/  I2F.RP R0, R7 ;  /* 0x0000000700007306 */ /* 0x000e700000209400 */
[----:B-1----:R-:W1:Y:S02]  /*0470*/  MUFU.RCP R0, R0 ;  /* 0x0000000000007308 */ /* 0x002e640000001000 */
[----:B-1----:R-:W-:-:S02]  /*0480*/  VIADD R2, R0, 0xffffffe ;  /* 0x0ffffffe00027836 */ /* 0x002fc40000000000 */
[----:B------:R-:W-:-:S04]  /*0490*/  IMAD.MOV R0, RZ, RZ, -R10 ;  /* 0x000000ffff007224 */ /* 0x000fc800078e0a0a */
[----:B------:R1:W2:Y:S02]  /*04a0*/  F2I.FTZ.U32.TRUNC.NTZ R3, R2 ;  /* 0x0000000200037305 */ /* 0x0002a4000021f000 */
[----:B-1----:R-:W-:Y:S02]  /*04b0*/  IMAD.MOV.U32 R2, RZ, RZ, RZ ;  /* 0x000000ffff027224 */ /* 0x002fe400078e00ff */
[----:B--2---:R-:W-:-:S04]  /*04c0*/  IMAD.MOV R6, RZ, RZ, -R3 ;  /* 0x000000ffff067224 */ /* 0x004fc800078e0a03 */
[----:B------:R-:W-:Y:S02]  /*04d0*/  IMAD R9, R6, R7, RZ ;  /* 0x0000000706097224 */ /* 0x000fe400078e02ff */
[----:B------:R-:W-:Y:S02]  /*04e0*/  IMAD.MOV.U32 R6, RZ, RZ, R8 ;  /* 0x000000ffff067224 */ /* 0x000fe400078e0008 */
[----:B------:R-:W-:-:S06]  /*04f0*/  IMAD.HI.U32 R3, R3, R9, R2 ;  /* 0x0000000903037227 */ /* 0x000fcc00078e0002 */
[----:B------:R-:W-:-:S04]  /*0500*/  IMAD.HI.U32 R3, R3, R6, RZ ;  /* 0x0000000603037227 */ /* 0x000fc800078e00ff */
[----:B------:R-:W-:Y:S01]  /*0510*/  IMAD R0, R3, R0, R6 ;  /* 0x0000000003007224 */ /* 0x000fe200078e0206 */
[----:B------:R-:W-:Y:S04]  /*0520*/  BAR.SYNC.DEFER_BLOCKING 0x0 ;  /* 0x0000000000007b1d */ /* 0x000fe80000010000 */
[----:B------:R-:W-:-:S13]  /*0530*/  ISETP.GT.U32.AND P1, PT, R7, R0, PT ;  /* 0x000000000700720c */ /* 0x000fda0003f24070 */
[----:B------:R-:W-:Y:S02]  /*0540*/  @!P1 IMAD.IADD R0, R0, 0x1, -R7 ;  /* 0x0000000100009824 */ /* 0x000fe400078e0a07 */
[----:B------:R-:W-:Y:S01]  /*0550*/  @!P1 VIADD R3, R3, 0x1 ;  /* 0x0000000103039836 */ /* 0x000fe20000000000 */
[----:B------:R-:W-:Y:S02]  /*0560*/  ISETP.NE.AND P1, PT, R4, RZ, PT ;  /* 0x000000ff0400720c */ /* 0x000fe40003f25270 */
[----:B------:R-:W-:Y:S02]  /*0570*/  ISETP.GE.U32.AND P0, PT, R0, R7, PT ;  /* 0x000000070000720c */ /* 0x000fe40003f06070 */
[----:B------:R-:W-:-:S04]  /*0580*/  LOP3.LUT R0, R5, R4, RZ, 0x3c, !PT ;  /* 0x0000000405007212 */ /* 0x000fc800078e3cff */
[----:B------:R-:W-:Y:S01]  /*0590*/  ISETP.GE.AND P2, PT, R0, RZ, PT ;  /* 0x000000ff0000720c */ /* 0x000fe20003f46270 */
[----:B------:R-:W-:-:S06]  /*05a0*/  VIADD R0, R24, 0x7f ;  /* 0x0000007f18007836 */ /* 0x000fcc0000000000 */
[----:B------:R-:W-:-:S04]  /*05b0*/  @P0 VIADD R3, R3, 0x1 ;  /* 0x0000000103030836 */ /* 0x000fc80000000000 */
[----:B------:R-:W-:Y:S01]  /*05c0*/  IMAD.MOV.U32 R2, RZ, RZ, R3 ;  /* 0x000000ffff027224 */ /* 0x000fe200078e0003 */
[----:B------:R-:W-:-:S03]  /*05d0*/  SHF.R.S32.HI R3, RZ, 0x1f, R0 ;  /* 0x0000001fff037819 */ /* 0x000fc60000011400 */
[----:B------:R-:W-:Y:S01]  /*05e0*/  @!P2 IMAD.MOV R2, RZ, RZ, -R2 ;  /* 0x000000ffff02a224 */ /* 0x000fe200078e0a02 */
[----:B------:R-:W-:Y:S02]  /*05f0*/  @!P1 LOP3.LUT R2, RZ, R4, RZ, 0x33, !PT ;  /* 0x00000004ff029212 */ /* 0x000fe400078e33ff */
[----:B------:R-:W-:-:S03]  /*0600*/  LEA.HI R3, R3, R0, RZ, 0x7 ;  /* 0x0000000003037211 */ /* 0x000fc600078f38ff */
[----:B------:R-:W-:Y:S02]  /*0610*/  IMAD.SHL.U32 R6, R2, 0x4, RZ ;  /* 0x0000000402067824 */ /* 0x000fe400078e00ff */
[----:B------:R-:W-:-:S03]  /*0620*/  IMAD.MOV R2, RZ, RZ, -R2 ;  /* 0x000000ffff027224 */ /* 0x000fc600078e0a02 */
[----:B------:R-:W-:Y:S01]  /*0630*/  LEA.HI.SX32 R3, R3, -R6, 0x19 ;  /* 0x8000000603037211 */ /* 0x000fe200078fcaff */
[----:B------:R-:W-:-:S03]  /*0640*/  IMAD R8, R4, R2, R5 ;  /* 0x0000000204087224 */ /* 0x000fc600078e0205 */
[----:B------:R-:W-:-:S04]  /*0650*/  VIMNMX R11, PT, PT, R3, 0x4, PT ;  /* 0x00000004030b7848 */ /* 0x000fc80003fe0100 */
[-C--:B------:R-:W-:Y:S02]  /*0660*/  IABS R7, R11.reuse ;  /* 0x0000000b00077213 */ /* 0x080fe40000000000 */
[----:B------:R-:W-:Y:S02]  /*0670*/  IABS R4, R11 ;  /* 0x0000000b00047213 */ /* 0x000fe40000000000 */
[----:B------:R-:W1:Y:S08]  /*0680*/  I2F.RP R0, R7 ;  /* 0x0000000700007306 */ /* 0x000e700000209400 */
[----:B-1----:R-:W1:Y:S02]  /*0690*/  MUFU.RCP R0, R0 ;  /* 0x0000000000007308 */ /* 0x002e640000001000 */
[----:B-1----:R-:W-:-:S02]  /*06a0*/  VIADD R3, R0, 0xffffffe ;  /* 0x0ffffffe00037836 */ /* 0x002fc40000000000 */
[----:B------:R-:W-:Y:S01]  /*06b0*/  IMAD.MOV R0, RZ, RZ, -R4 ;  /* 0x000000ffff007224 */ /* 0x000fe200078e0a04 */
[----:B------:R-:W-:-:S03]  /*06c0*/  IABS R4, R25 ;  /* 0x0000001900047213 */ /* 0x000fc60000000000 */
[----:B------:R-:W1:Y:S02]  /*06d0*/  F2I.FTZ.U32.TRUNC.NTZ R3, R3 ;  /* 0x0000000300037305 */ /* 0x000e64000021f000 */
[----:B-1----:R-:W-:-:S04]  /*06e0*/  IMAD.MOV R9, RZ, RZ, -R3 ;  /* 0x000000ffff097224 */ /* 0x002fc800078e0a03 */
[----:B------:R-:W-:Y:S01]  /*06f0*/  IMAD.MOV.U32 R2, RZ, RZ, R9 ;  /* 0x000000ffff027224 */ /* 0x000fe200078e0009 */
[----:B------:R-:W-:-:S03]  /*0700*/  IABS R9, R8 ;  /* 0x0000000800097213 */ /* 0x000fc60000000000 */
[----:B------:R-:W-:Y:S02]  /*0710*/  IMAD R5, R2, R7, RZ ;  /* 0x0000000702057224 */ /* 0x000fe400078e02ff */
[----:B------:R-:W-:-:S04]  /*0720*/  IMAD.MOV.U32 R2, RZ, RZ, RZ ;  /* 0x000000ffff027224 */ /* 0x000fc800078e00ff */
[----:B------:R-:W-:Y:S02]  /*0730*/  IMAD.HI.U32 R2, R3, R5, R2 ;  /* 0x0000000503027227 */ /* 0x000fe400078e0002 */
[----:B------:R-:W1:Y:S04]  /*0740*/  I2F.RP R3, R13 ;  /* 0x0000000d00037306 */ /* 0x000e680000209400 */
[----:B------:R-:W-:-:S04]  /*0750*/  IMAD.HI.U32 R2, R2, R9, RZ ;  /* 0x0000000902027227 */ /* 0x000fc800078e00ff */
[----:B------:R-:W-:Y:S01]  /*0760*/  IMAD R0, R2, R0, R9 ;  /* 0x0000000002007224 */ /* 0x000fe200078e0209 */
[----:B------:R-:W-:-:S04]  /*0770*/  LOP3.LUT R9, R33, 0x7f, RZ, 0xc0, !PT ;  /* 0x0000007f21097812 */ /* 0x000fc800078ec0ff */
[----:B------:R-:W-:Y:S01]  /*0780*/  ISETP.GT.U32.AND P1, PT, R7, R0, PT ;  /* 0x000000000700720c */ /* 0x000fe20003f24070 */
[----:B-1----:R-:W1:-:S12]  /*0790*/  MUFU.RCP R3, R3 ;  /* 0x0000000300037308 */ /* 0x002e580000001000 */
[----:B------:R-:W-:Y:S02]  /*07a0*/  @!P1 IMAD.IADD R0, R0, 0x1, -R7 ;  /* 0x0000000100009824 */ /* 0x000fe400078e0a07 */
[----:B------:R-:W-:Y:S01]  /*07b0*/  @!P1 VIADD R2, R2, 0x1 ;  /* 0x0000000102029836 */ /* 0x000fe20000000000 */
[----:B------:R-:W-:Y:S02]  /*07c0*/  ISETP.NE.AND P1, PT, R11, RZ, PT ;  /* 0x000000ff0b00720c */ /* 0x000fe40003f25270 */
[----:B------:R-:W-:Y:S02]  /*07d0*/  ISETP.GE.U32.AND P0, PT, R0, R7, PT ;  /* 0x000000070000720c */ /* 0x000fe40003f06070 */
[----:B------:R-:W-:-:S04]  /*07e0*/  LOP3.LUT R0, R8, R11, RZ, 0x3c, !PT ;  /* 0x0000000b08007212 */ /* 0x000fc800078e3cff */
[----:B------:R-:W-:Y:S01]  /*07f0*/  ISETP.GE.AND P2, PT, R0, RZ, PT ;  /* 0x000000ff0000720c */ /* 0x000fe20003f46270 */
[----:B------:R-:W-:Y:S02]  /*0800*/  IMAD.MOV.U32 R0, RZ, RZ, R4 ;  /* 0x000000ffff007224 */ /* 0x000fe400078e0004 */
[----:B-1----:R-:W-:Y:S02]  /*0810*/  VIADD R4, R3, 0xffffffe ;  /* 0x0ffffffe03047836 */ /* 0x002fe40000000000 */
[----:B------:R-:W1:Y:S02]  /*0820*/  I2F.RP R5, R0 ;  /* 0x0000000000057306 */ /* 0x000e640000209400 */
[----:B------:R-:W-:-:S04]  /*0830*/  @P0 VIADD R2, R2, 0x1 ;  /* 0x0000000102020836 */ /* 0x000fc80000000000 */
[----:B------:R-:W-:Y:S02]  /*0840*/  IMAD.MOV.U32 R10, RZ, RZ, R2 ;  /* 0x000000ffff0a7224 */ /* 0x000fe400078e0002 */
[----:B------:R2:W3:Y:S02]  /*0850*/  F2I.FTZ.U32.TRUNC.NTZ R3, R4 ;  /* 0x0000000400037305 */ /* 0x0004e4000021f000 */
[----:B------:R-:W-:Y:S01]  /*0860*/  @!P2 IMAD.MOV R10, RZ, RZ, -R10 ;  /* 0x000000ffff0aa224 */ /* 0x000fe200078e0a0a */
[----:B------:R-:W-:-:S05]  /*0870*/  @!P1 LOP3.LUT R10, RZ, R11, RZ, 0x33, !PT ;  /* 0x0000000bff0a9212 */ /* 0x000fca00078e33ff */
[----:B------:R-:W-:Y:S01]  /*0880*/  IMAD.MOV R2, RZ, RZ, -R10 ;  /* 0x000000ffff027224 */ /* 0x000fe200078e0a0a */
[----:B-1----:R-:W1:Y:S01]  /*0890*/  MUFU.RCP R5, R5 ;  /* 0x0000000500057308 */ /* 0x002e620000001000 */
[----:B--2---:R-:W-:Y:S02]  /*08a0*/  SHF.R.U32.HI R4, RZ, 0x5, R33 ;  /* 0x00000005ff047819 */ /* 0x004fe40000011621 */
[----:B------:R-:W-:Y:S02]  /*08b0*/  IMAD R2, R11, R2, R8 ;  /* 0x000000020b027224 */ /* 0x000fe400078e0208 */
[----:B------:R-:W-:Y:S01]  /*08c0*/  R2UR UR7, R4 ;  /* 0x00000000040772ca */ /* 0x000fe200000e0000 */
[----:B---3--:R-:W-:Y:S02]  /*08d0*/  IMAD.MOV R7, RZ, RZ, -R3 ;  /* 0x000000ffff077224 */ /* 0x008fe400078e0a03 */
[----:B------:R-:W-:Y:S02]  /*08e0*/  IMAD.IADD R2, R6, 0x1, R2 ;  /* 0x0000000106027824 */ /* 0x000fe400078e0202 */
[----:B------:R-:W-:-:S02]  /*08f0*/  IMAD.MOV.U32 R6, RZ, RZ, R7 ;  /* 0x000000ffff067224 */ /* 0x000fc400078e0007 */
[----:B------:R-:W-:Y:S02]  /*0900*/  IMAD R12, R2, 0x80, R9 ;  /* 0x00000080020c7824 */ /* 0x000fe400078e0209 */
[----:B------:R-:W-:Y:S02]  /*0910*/  IMAD R7, R6, R13, RZ ;  /* 0x0000000d06077224 */ /* 0x000fe400078e02ff */
[----:B------:R-:W-:Y:S01]  /*0920*/  IMAD.MOV.U32 R2, RZ, RZ, RZ ;  /* 0x000000ffff027224 */ /* 0x000fe200078e00ff */
[----:B------:R-:W-:Y:S01]  /*0930*/  IABS R32, R12 ;  /* 0x0000000c00207213 */ /* 0x000fe20000000000 */
[----:B-1----:R-:W-:Y:S01]  /*0940*/  VIADD R5, R5, 0xffffffe ;  /* 0x0ffffffe05057836 */ /* 0x002fe20000000000 */
[----:B------:R-:W-:Y:S01]  /*0950*/  ISETP.GE.AND P2, PT, R12, RZ, PT ;  /* 0x000000ff0c00720c */ /* 0x000fe20003f46270 */
[----:B------:R-:W-:Y:S01]  /*0960*/  IMAD.HI.U32 R2, R3, R7, R2 ;  /* 0x0000000703027227 */ /* 0x000fe200078e0002 */
[----:B------:R-:W-:Y:S01]  /*0970*/  SHF.R.U32.HI R3, RZ, 0x5, R33 ;  /* 0x00000005ff037819 */ /* 0x000fe20000011621 */
[----:B------:R1:W-:Y:S01]  /*0980*/  STL [R1], R12 ;  /* 0x0000000c01007387 */ /* 0x0003e20000100800 */
[----:B------:R-:W-:Y:S01]  /*0990*/  USHF.L.U32 UR4, UR7, 0x15, URZ ;  /* 0x0000001507047899 */ /* 0x000fe200080006ff */
[----:B------:R-:W2:Y:S01]  /*09a0*/  F2I.FTZ.U32.TRUNC.NTZ R5, R5 ;  /* 0x0000000500057305 */ /* 0x000ea2000021f000 */
[----:B------:R-:W-:Y:S01]  /*09b0*/  SGXT.U32 R3, R3, 0x2 ;  /* 0x000000020303781a */ /* 0x000fe20000000000 */
[----:B------:R-:W-:Y:S01]  /*09c0*/  IMAD.HI.U32 R2, R2, R32, RZ ;  /* 0x0000002002027227 */ /* 0x000fe200078e00ff */
[----:B------:R-:W-:-:S03]  /*09d0*/  ULOP3.LUT UR4, UR4, 0x600000, URZ, 0xc0, !UPT ;  /* 0x0060000004047892 */ /* 0x000fc6000f8ec0ff */
[----:B------:R-:W-:Y:S02]  /*09e0*/  IMAD.MOV R2, RZ, RZ, -R2 ;  /* 0x000000ffff027224 */ /* 0x000fe400078e0a02 */
[----:B------:R-:W-:Y:S02]  /*09f0*/  IMAD.MOV.U32 R4, RZ, RZ, RZ ;  /* 0x000000ffff047224 */ /* 0x000fe400078e00ff */
[C---:B------:R-:W-:Y:S02]  /*0a00*/  IMAD R32, R13.reuse, R2, R32 ;  /* 0x000000020d207224 */ /* 0x040fe400078e0220 */
[----:B------:R-:W-:Y:S02]  /*0a10*/  IMAD.SHL.U32 R2, R10, 0x100, RZ ;  /* 0x000001000a027824 */ /* 0x000fe400078e00ff */
[----:B------:R-:W3:Y:S01]  /*0a20*/  LDC.64 R10, c[0x0][0x3a0] ;  /* 0x0000e800ff0a7b82 */ /* 0x000ee20000000a00 */
[----:B------:R-:W-:Y:S01]  /*0a30*/  ISETP.GT.U32.AND P0, PT, R13, R32, PT ;  /* 0x000000200d00720c */ /* 0x000fe20003f04070 */
[----:B--2---:R-:W-:Y:S01]  /*0a40*/  IMAD.MOV R21, RZ, RZ, -R5 ;  /* 0x000000ffff157224 */ /* 0x004fe200078e0a05 */
[----:B------:R-:W-:-:S03]  /*0a50*/  LOP3.LUT R22, R2, R3, RZ, 0xfc, !PT ;  /* 0x0000000302167212 */ /* 0x000fc600078efcff */
[----:B------:R-:W-:Y:S01]  /*0a60*/  IMAD R21, R21, R0, RZ ;  /* 0x0000000015157224 */ /* 0x000fe200078e02ff */
[C---:B------:R-:W-:Y:S02]  /*0a70*/  LOP3.LUT R6, R22.reuse, 0x8, RZ, 0xfc, !PT ;  /* 0x0000000816067812 */ /* 0x040fe400078efcff */
[----:B------:R-:W-:Y:S01]  /*0a80*/  LOP3.LUT R3, R22, 0x4, RZ, 0xfc, !PT ;  /* 0x0000000416037812 */ /* 0x000fe200078efcff */
[----:B------:R-:W-:Y:S01]  /*0a90*/  IMAD.HI.U32 R21, R5, R21, R4 ;  /* 0x0000001505157227 */ /* 0x000fe200078e0004 */
[----:B------:R-:W-:Y:S02]  /*0aa0*/  IABS R63, R6 ;  /* 0x00000006003f7213 */ /* 0x000fe40000000000 */
[----:B------:R-:W-:Y:S01]  /*0ab0*/  IABS R62, R3 ;  /* 0x00000003003e7213 */ /* 0x000fe20000000000 */
[----:B------:R-:W-:Y:S01]  /*0ac0*/  @!P0 IMAD.IADD R32, R32, 0x1, -R13 ;  /* 0x0000000120208824 */ /* 0x000fe200078e0a0d */
[----:B------:R-:W-:Y:S01]  /*0ad0*/  ISETP.GE.AND P4, PT, R3, RZ, PT ;  /* 0x000000ff0300720c */ /* 0x000fe20003f86270 */
[----:B------:R-:W-:Y:S01]  /*0ae0*/  IMAD.HI.U32 R4, R21, R63, RZ ;  /* 0x0000003f15047227 */ /* 0x000fe200078e00ff */
[----:B------:R-:W-:-:S02]  /*0af0*/  LOP3.LUT R26, R22, 0xc, RZ, 0xfc, !PT ;  /* 0x0000000c161a7812 */ /* 0x000fc400078efcff */
[----:B------:R-:W-:Y:S01]  /*0b00*/  ISETP.GT.U32.AND P1, PT, R13, R32, PT ;  /* 0x000000200d00720c */ /* 0x000fe20003f24070 */
[C---:B------:R-:W-:Y:S01]  /*0b10*/  IMAD.HI.U32 R3, R21.reuse, R62, RZ ;  /* 0x0000003e15037227 */ /* 0x040fe200078e00ff */
[----:B------:R-:W-:Y:S02]  /*0b20*/  ISETP.NE.AND P0, PT, R24, RZ, PT ;  /* 0x000000ff1800720c */ /* 0x000fe40003f05270 */
[----:B------:R-:W-:Y:S01]  /*0b30*/  IABS R64, R26 ;  /* 0x0000001a00407213 */ /* 0x000fe20000000000 */
[----:B------:R-:W-:Y:S01]  /*0b40*/  IMAD.MOV R4, RZ, RZ, -R4 ;  /* 0x000000ffff047224 */ /* 0x000fe200078e0a04 */
[----:B------:R-:W-:Y:S01]  /*0b50*/  ISETP.GE.AND P3, PT, R6, RZ, PT ;  /* 0x000000ff0600720c */ /* 0x000fe20003f66270 */
[----:B------:R-:W-:Y:S01]  /*0b60*/  IMAD.MOV R3, RZ, RZ, -R3 ;  /* 0x000000ffff037224 */ /* 0x000fe200078e0a03 */
[----:B------:R-:W-:Y:S01]  /*0b70*/  LOP3.LUT R27, R22, 0x14, RZ, 0xfc, !PT ;  /* 0x00000014161b7812 */ /* 0x000fe200078efcff */
[----:B------:R-:W-:Y:S01]  /*0b80*/  IMAD R63, R0, R4, R63 ;  /* 0x00000004003f7224 */ /* 0x000fe200078e023f */
[----:B------:R-:W-:Y:S01]  /*0b90*/  LOP3.LUT R28, R22, 0x20, RZ, 0xfc, !PT ;  /* 0x00000020161c7812 */ /* 0x000fe200078efcff */
[----:B---3--:R-:W-:Y:S01]  /*0ba0*/  VIADD R4, R10, 0xffffffec ;  /* 0xffffffec0a047836 */ /* 0x008fe20000000000 */
[----:B------:R-:W-:Y:S01]  /*0bb0*/  IABS R66, R27 ;  /* 0x0000001b00427213 */ /* 0x000fe20000000000 */
[----:B------:R-:W-:Y:S01]  /*0bc0*/  IMAD R62, R0, R3, R62 ;  /* 0x00000003003e7224 */ /* 0x000fe200078e023e */
[----:B------:R-:W-:Y:S01]  /*0bd0*/  LOP3.LUT R29, R22, 0x24, RZ, 0xfc, !PT ;  /* 0x00000024161d7812 */ /* 0x000fe200078efcff */
[----:B------:R-:W-:Y:S01]  /*0be0*/  IMAD.HI.U32 R5, R21, R64, RZ ;  /* 0x0000004015057227 */ /* 0x000fe200078e00ff */
[----:B------:R-:W-:-:S02]  /*0bf0*/  ISETP.GE.U32.AND P6, PT, R4, 0x7fffffcd, PT ;  /* 0x7fffffcd0400780c */ /* 0x000fc40003fc6070 */
[----:B------:R-:W-:Y:S01]  /*0c00*/  IABS R68, R28 ;  /* 0x0000001c00447213 */ /* 0x000fe20000000000 */
[----:B------:R-:W-:Y:S01]  /*0c10*/  VIADD R3, R10, 0xffffffed ;  /* 0xffffffed0a037836 */ /* 0x000fe20000000000 */
[----:B------:R-:W-:Y:S01]  /*0c20*/  SEL R20, RZ, 0x1, P6 ;  /* 0x00000001ff147807 */ /* 0x000fe20003000000 */
[----:B------:R-:W-:Y:S01]  /*0c30*/  @!P1 IMAD.IADD R32, R32, 0x1, -R13 ;  /* 0x0000000120209824 */ /* 0x000fe200078e0a0d */
[----:B------:R-:W-:Y:S01]  /*0c40*/  IABS R69, R29 ;  /* 0x0000001d00457213 */ /* 0x000fe20000000000 */
[----:B------:R-:W-:Y:S01]  /*0c50*/  VIADD R4, R10, 0xffffffe8 ;  /* 0xffffffe80a047836 */ /* 0x000fe20000000000 */
[----:B------:R-:W-:Y:S01]  /*0c60*/  ISETP.GE.U32.AND P1, PT, R3, 0x7fffffce, PT ;  /* 0x7fffffce0300780c */ /* 0x000fe20003f26070 */
[----:B------:R-:W-:Y:S01]  /*0c70*/  IMAD.MOV R5, RZ, RZ, -R5 ;  /* 0x000000ffff057224 */ /* 0x000fe200078e0a05 */
[----:B------:R-:W-:Y:S01]  /*0c80*/  LOP3.LUT R30, R22, 0x38, RZ, 0xfc, !PT ;  /* 0x00000038161e7812 */ /* 0x000fe200078efcff */
[----:B------:R-:W-:Y:S01]  /*0c90*/  @!P2 IMAD.MOV R32, RZ, RZ, -R32 ;  /* 0x000000ffff20a224 */ /* 0x000fe200078e0a20 */
[----:B------:R-:W-:Y:S01]  /*0ca0*/  @!P0 LOP3.LUT R32, RZ, R24, RZ, 0x33, !PT ;  /* 0x00000018ff208212 */ /* 0x000fe200078e33ff */
[----:B------:R-:W-:Y:S01]  /*0cb0*/  VIADD R3, R10, 0xffffffe9 ;  /* 0xffffffe90a037836 */ /* 0x000fe20000000000 */
[----:B------:R-:W-:Y:S01]  /*0cc0*/  ISETP.GE.U32.AND P0, PT, R4, 0x7fffffc9, PT ;  /* 0x7fffffc90400780c */ /* 0x000fe20003f06070 */
[----:B------:R-:W-:Y:S01]  /*0cd0*/  VIADD R6, R10, 0xffffffee ;  /* 0xffffffee0a067836 */ /* 0x000fe20000000000 */
[----:B------:R-:W-:Y:S01]  /*0ce0*/  SEL R19, RZ, 0x1fffe, P1 ;  /* 0x0001fffeff137807 */ /* 0x000fe20000800000 */
[----:B------:R-:W-:Y:S01]  /*0cf0*/  IMAD R64, R0, R5, R64 ;  /* 0x0000000500407224 */ /* 0x000fe200078e0240 */
[----:B------:R-:W-:Y:S01]  /*0d00*/  ISETP.GE.U32.AND P6, PT, R3, 0x7fffffca, PT ;  /* 0x7fffffca0300780c */ /* 0x000fe20003fc6070 */
[----:B------:R-:W-:Y:S01]  /*0d10*/  VIADD R4, R10, 0xffffffea ;  /* 0xffffffea0a047836 */ /* 0x000fe20000000000 */
[----:B------:R-:W-:Y:S01]  /*0d20*/  ISETP.GE.U32.AND P5, PT, R6, 0x7fffffcf, PT ;  /* 0x7fffffcf0600780c */ /* 0x000fe20003fa6070 */
[C---:B------:R-:W-:Y:S01]  /*0d30*/  VIADD R5, R10.reuse, 0xffffffef ;  /* 0xffffffef0a057836 */ /* 0x040fe20000000000 */
[----:B------:R-:W-:Y:S01]  /*0d40*/  SEL R17, RZ, 0x1, P0 ;  /* 0x00000001ff117807 */ /* 0x000fe20000000000 */
[----:B------:R-:W-:Y:S01]  /*0d50*/  VIADD R3, R10, 0xffffffeb ;  /* 0xffffffeb0a037836 */ /* 0x000fe20000000000 */
[----:B------:R-:W-:Y:S01]  /*0d60*/  ISETP.GE.U32.AND P1, PT, R4, 0x7fffffcb, PT ;  /* 0x7fffffcb0400780c */ /* 0x000fe20003f26070 */
[C---:B------:R-:W-:Y:S01]  /*0d70*/  VIADD R4, R10.reuse, 0xffffffe4 ;  /* 0xffffffe40a047836 */ /* 0x040fe20000000000 */
[----:B------:R-:W-:Y:S01]  /*0d80*/  ISETP.GE.U32.AND P2, PT, R5, 0x7fffffd0, PT ;  /* 0x7fffffd00500780c */ /* 0x000fe20003f46070 */
[----:B------:R-:W-:Y:S01]  /*0d90*/  VIADD R5, R10, 0xffffffe6 ;  /* 0xffffffe60a057836 */ /* 0x000fe20000000000 */
[----:B------:R-:W-:Y:S01]  /*0da0*/  SEL R13, RZ, 0x4, P5 ;  /* 0x00000004ff0d7807 */ /* 0x000fe20002800000 */
[----:B------:R-:W-:Y:S01]  /*0db0*/  IMAD R32, R32, R11, RZ ;  /* 0x0000000b20207224 */ /* 0x000fe200078e02ff */
[----:B------:R-:W-:Y:S01]  /*0dc0*/  ISETP.GE.U32.AND P5, PT, R3, 0x7fffffcc, PT ;  /* 0x7fffffcc0300780c */ /* 0x000fe20003fa6070 */
[C---:B------:R-:W-:Y:S01]  /*0dd0*/  VIADD R3, R10.reuse, 0xffffffe5 ;  /* 0xffffffe50a037836 */ /* 0x040fe20000000000 */
[----:B-1----:R-:W-:Y:S01]  /*0de0*/  SEL R12, RZ, 0x7fff8, P2 ;  /* 0x0007fff8ff0c7807 */ /* 0x002fe20001000000 */
[----:B------:R-:W-:Y:S01]  /*0df0*/  VIADD R11, R10, 0xfffffffe ;  /* 0xfffffffe0a0b7836 */ /* 0x000fe20000000000 */
[----:B------:R-:W-:Y:S01]  /*0e00*/  ISETP.GE.U32.AND P2, PT, R4, 0x7fffffc5, PT ;  /* 0x7fffffc50400780c */ /* 0x000fe20003f46070 */
[C---:B------:R-:W-:Y:S01]  /*0e10*/  VIADD R4, R10.reuse, 0xffffffe7 ;  /* 0xffffffe70a047836 */ /* 0x040fe20000000000 */
[----:B------:R-:W-:Y:S01]  /*0e20*/  ISETP.GE.U32.AND P0, PT, R3, 0x7fffffc6, PT ;  /* 0x7fffffc60300780c */ /* 0x000fe20003f06070 */
[----:B------:R-:W-:Y:S01]  /*0e30*/  VIADD R3, R10, 0xffffffe1 ;  /* 0xffffffe10a037836 */ /* 0x000fe20000000000 */
[----:B------:R-:W-:Y:S01]  /*0e40*/  SEL R7, RZ, 0x4, P1 ;  /* 0x00000004ff077807 */ /* 0x000fe20000800000 */
[----:B------:R-:W-:Y:S01]  /*0e50*/  IMAD.IADD R19, R20, 0x1, R19 ;  /* 0x0000000114137824 */ /* 0x000fe200078e0213 */
[----:B------:R-:W-:Y:S01]  /*0e60*/  ISETP.GE.U32.AND P1, PT, R4, 0x7fffffc8, PT ;  /* 0x7fffffc80400780c */ /* 0x000fe20003f26070 */
[----:B------:R-:W-:Y:S01]  /*0e70*/  VIADD R4, R10, 0xffffffe2 ;  /* 0xffffffe20a047836 */ /* 0x000fe20000000000 */
[----:B------:R-:W-:-:S02]  /*0e80*/  SEL R8, RZ, 0x7fff8, P5 ;  /* 0x0007fff8ff087807 */ /* 0x000fc40002800000 */
[----:B------:R-:W-:Y:S01]  /*0e90*/  ISETP.GE.U32.AND P5, PT, R3, 0x7fffffc2, PT ;  /* 0x7fffffc20300780c */ /* 0x000fe20003fa6070 */
[----:B------:R-:W-:Y:S01]  /*0ea0*/  VIADD R3, R10, 0xffffffe3 ;  /* 0xffffffe30a037836 */ /* 0x000fe20000000000 */
[----:B------:R-:W-:Y:S02]  /*0eb0*/  SEL R6, RZ, 0x7fff8, P1 ;  /* 0x0007fff8ff067807 */ /* 0x000fe40000800000 */
[----:B------:R-:W-:Y:S02]  /*0ec0*/  ISETP.GT.U32.AND P1, PT, R0, R63, PT ;  /* 0x0000003f0000720c */ /* 0x000fe40003f24070 */
[----:B------:R-:W-:Y:S02]  /*0ed0*/  LOP3.LUT R24, R22, 0x10, RZ, 0xfc, !PT ;  /* 0x0000001016187812 */ /* 0x000fe400078efcff */
[----:B------:R-:W-:Y:S02]  /*0ee0*/  SEL R15, RZ, 0x1fffe, P0 ;  /* 0x0001fffeff0f7807 */ /* 0x000fe40000000000 */
[----:B------:R-:W-:-:S02]  /*0ef0*/  SEL R14, RZ, 0x1fffe, P5 ;  /* 0x0001fffeff0e7807 */ /* 0x000fc40002800000 */
[C---:B------:R-:W-:Y:S02]  /*0f00*/  ISETP.GT.U32.AND P0, PT, R0.reuse, R62, PT ;  /* 0x0000003e0000720c */ /* 0x040fe40003f04070 */
[----:B------:R-:W-:Y:S02]  /*0f10*/  ISETP.GT.U32.AND P5, PT, R0, R64, PT ;  /* 0x000000400000720c */ /* 0x000fe40003fa4070 */
[----:B------:R-:W-:Y:S01]  /*0f20*/  IABS R65, R24 ;  /* 0x0000001800417213 */ /* 0x000fe20000000000 */
[----:B------:R-:W-:Y:S01]  /*0f30*/  @!P1 IMAD.IADD R63, R63, 0x1, -R0 ;  /* 0x000000013f3f9824 */ /* 0x000fe200078e0a00 */
[----:B------:R-:W-:Y:S02]  /*0f40*/  SEL R18, RZ, 0x1fffe, P6 ;  /* 0x0001fffeff127807 */ /* 0x000fe40003000000 */
[----:B------:R-:W-:Y:S01]  /*0f50*/  ISETP.GE.U32.AND P6, PT, R5, 0x7fffffc7, PT ;  /* 0x7fffffc70500780c */ /* 0x000fe20003fc6070 */
[----:B------:R-:W-:Y:S01]  /*0f60*/  IMAD.HI.U32 R23, R21, R65, RZ ;  /* 0x0000004115177227 */ /* 0x000fe200078e00ff */
[----:B------:R-:W-:-:S02]  /*0f70*/  SEL R16, RZ, 0x1, P2 ;  /* 0x00000001ff107807 */ /* 0x000fc40001000000 */
[----:B------:R-:W-:Y:S01]  /*0f80*/  SEL R5, RZ, 0x4, P6 ;  /* 0x00000004ff057807 */ /* 0x000fe20003000000 */
[----:B------:R-:W-:Y:S01]  /*0f90*/  IMAD.MOV R23, RZ, RZ, -R23 ;  /* 0x000000ffff177224 */ /* 0x000fe200078e0a17 */
[----:B------:R-:W-:Y:S01]  /*0fa0*/  ISETP.GE.U32.AND P6, PT, R3, 0x7fffffc4, PT ;  /* 0x7fffffc40300780c */ /* 0x000fe20003fc6070 */
[--C-:B------:R-:W-:Y:S01]  /*0fb0*/  @!P0 IMAD.IADD R62, R62, 0x1, -R0.reuse ;  /* 0x000000013e3e8824 */ /* 0x100fe200078e0a00 */
[----:B------:R-:W-:Y:S01]  /*0fc0*/  ISETP.GE.U32.AND P2, PT, R4, 0x7fffffc3, PT ;  /* 0x7fffffc30400780c */ /* 0x000fe20003f46070 */
[----:B------:R-:W-:Y:S01]  /*0fd0*/  @!P5 IMAD.IADD R64, R64, 0x1, -R0 ;  /* 0x000000014040d824 */ /* 0x000fe200078e0a00 */
[C---:B------:R-:W-:Y:S01]  /*0fe0*/  ISETP.GT.U32.AND P5, PT, R0.reuse, R63, PT ;  /* 0x0000003f0000720c */ /* 0x040fe20003fa4070 */
[C---:B------:R-:W-:Y:S01]  /*0ff0*/  IMAD R65, R0.reuse, R23, R65 ;  /* 0x0000001700417224 */ /* 0x040fe200078e0241 */
[----:B------:R-:W-:Y:S01]  /*1000*/  SEL R4, RZ, 0x7fff8, P6 ;  /* 0x0007fff8ff047807 */ /* 0x000fe20003000000 */
[----:B------:R-:W-:Y:S01]  /*1010*/  IMAD.HI.U32 R23, R21, R66, RZ ;  /* 0x0000004215177227 */ /* 0x000fe200078e00ff */
[----:B------:R-:W-:-:S02]  /*1020*/  ISETP.GT.U32.AND P6, PT, R0, R62, PT ;  /* 0x0000003e0000720c */ /* 0x000fc40003fc4070 */
[----:B------:R-:W-:Y:S01]  /*1030*/  ISETP.GT.U32.AND P1, PT, R0, R64, PT ;  /* 0x000000400000720c */ /* 0x000fe20003f24070 */
[----:B------:R-:W-:Y:S01]  /*1040*/  IMAD.MOV R23, RZ, RZ, -R23 ;  /* 0x000000ffff177224 */ /* 0x000fe200078e0a17 */
[----:B------:R-:W-:Y:S01]  /*1050*/  SEL R3, RZ, 0x4, P2 ;  /* 0x00000004ff037807 */ /* 0x000fe20001000000 */
[----:B------:R-:W-:Y:S01]  /*1060*/  IMAD.IADD R17, R17, 0x1, R18 ;  /* 0x0000000111117824 */ /* 0x000fe200078e0212 */
[----:B------:R-:W-:Y:S01]  /*1070*/  ISETP.GE.AND P2, PT, R26, RZ, PT ;  /* 0x000000ff1a00720c */ /* 0x000fe20003f46270 */
[----:B------:R-:W-:Y:S01]  /*1080*/  IMAD R66, R0, R23, R66 ;  /* 0x0000001700427224 */ /* 0x000fe200078e0242 */
[----:B------:R-:W-:Y:S01]  /*1090*/  LOP3.LUT R26, R22, 0x18, RZ, 0xfc, !PT ;  /* 0x00000018161a7812 */ /* 0x000fe200078efcff */
[----:B------:R-:W-:Y:S01]  /*10a0*/  @!P5 IMAD.IADD R63, R63, 0x1, -R0 ;  /* 0x000000013f3fd824 */ /* 0x000fe200078e0a00 */
[----:B------:R-:W-:Y:S01]  /*10b0*/  ISETP.GE.AND P0, PT, R24, RZ, PT ;  /* 0x000000ff1800720c */ /* 0x000fe20003f06270 */
[----:B------:R-:W-:Y:S01]  /*10c0*/  IMAD.HI.U32 R24, R21, R68, RZ ;  /* 0x0000004415187227 */ /* 0x000fe200078e00ff */
[----:B------:R-:W-:-:S02]  /*10d0*/  ISETP.GT.U32.AND P5, PT, R0, R66, PT ;  /* 0x000000420000720c */ /* 0x000fc40003fa4070 */
[----:B------:R-:W-:Y:S01]  /*10e0*/  IABS R67, R26 ;  /* 0x0000001a00437213 */ /* 0x000fe20000000000 */
[--C-:B------:R-:W-:Y:S01]  /*10f0*/  @!P6 IMAD.IADD R62, R62, 0x1, -R0.reuse ;  /* 0x000000013e3ee824 */ /* 0x100fe200078e0a00 */
[----:B------:R-:W-:Y:S01]  /*1100*/  ISETP.GT.U32.AND P6, PT, R0, R65, PT ;  /* 0x000000410000720c */ /* 0x000fe20003fc4070 */
[----:B------:R-:W-:Y:S01]  /*1110*/  @!P1 IMAD.IADD R64, R64, 0x1, -R0 ;  /* 0x0000000140409824 */ /* 0x000fe200078e0a00 */
[----:B------:R-:W-:Y:S01]  /*1120*/  ISETP.GE.AND P1, PT, R27, RZ, PT ;  /* 0x000000ff1b00720c */ /* 0x000fe20003f26270 */
[----:B------:R-:W-:Y:S01]  /*1130*/  IMAD.HI.U32 R23, R21, R67, RZ ;  /* 0x0000004315177227 */ /* 0x000fe200078e00ff */
[----:B------:R-:W-:Y:S02]  /*1140*/  IABS R80, R30 ;  /* 0x0000001e00507213 */ /* 0x000fe40000000000 */
[C---:B------:R-:W-:Y:S01]  /*1150*/  LOP3.LUT R31, R22.reuse, 0x98, RZ, 0xfc, !PT ;  /* 0x00000098161f7812 */ /* 0x040fe200078efcff */
[----:B------:R-:W-:Y:S01]  /*1160*/  IMAD.MOV R27, RZ, RZ, -R24 ;  /* 0x000000ffff1b7224 */ /* 0x000fe200078e0a18 */
[----:B------:R-:W-:Y:S01]  /*1170*/  LOP3.LUT R24, R22, 0x28, RZ, 0xfc, !PT ;  /* 0x0000002816187812 */ /* 0x000fe200078efcff */
[--C-:B------:R-:W-:Y:S01]  /*1180*/  @!P5 IMAD.IADD R66, R66, 0x1, -R0.reuse ;  /* 0x000000014242d824 */ /* 0x100fe200078e0a00 */
[----:B------:R-:W-:Y:S01]  /*1190*/  IABS R101, R31 ;  /* 0x0000001f00657213 */ /* 0x000fe20000000000 */
[----:B------:R-:W-:Y:S01]  /*11a0*/  IMAD.MOV R23, RZ, RZ, -R23 ;  /* 0x000000ffff177224 */ /* 0x000fe200078e0a17 */
[----:B------:R-:W-:Y:S01]  /*11b0*/  IABS R72, R24 ;  /* 0x0000001800487213 */ /* 0x000fe20000000000 */
[----:B------:R-:W-:Y:S01]  /*11c0*/  @!P6 IMAD.IADD R65, R65, 0x1, -R0 ;  /* 0x000000014141e824 */ /* 0x000fe200078e0a00 */
[----:B------:R-:W-:Y:S01]  /*11d0*/  ISETP.GE.AND P6, PT, R26, RZ, PT ;  /* 0x000000ff1a00720c */ /* 0x000fe20003fc6270 */
[----:B------:R-:W-:Y:S01]  /*11e0*/  IMAD.HI.U32 R26, R21, R69, RZ ;  /* 0x00000045151a7227 */ /* 0x000fe200078e00ff */
[----:B------:R-:W-:-:S02]  /*11f0*/  ISETP.GT.U32.AND P5, PT, R0, R66, PT ;  /* 0x000000420000720c */ /* 0x000fc40003fa4070 */
[C---:B------:R-:W-:Y:S01]  /*1200*/  LOP3.LUT R34, R22.reuse, 0xa0, RZ, 0xfc, !PT ;  /* 0x000000a016227812 */ /* 0x040fe200078efcff */
[----:B------:R-:W-:Y:S01]  /*1210*/  IMAD.MOV R26, RZ, RZ, -R26 ;  /* 0x000000ffff1a7224 */ /* 0x000fe200078e0a1a */
[----:B------:R-:W-:Y:S01]  /*1220*/  LOP3.LUT R35, R22, 0xf4, RZ, 0xfc, !PT ;  /* 0x000000f416237812 */ /* 0x000fe200078efcff */
[C---:B------:R-:W-:Y:S01]  /*1230*/  IMAD R68, R0.reuse, R27, R68 ;  /* 0x0000001b00447224 */ /* 0x040fe200078e0244 */
[----:B------:R-:W-:Y:S01]  /*1240*/  IABS R102, R34 ;  /* 0x0000002200667213 */ /* 0x000fe20000000000 */
[C---:B------:R-:W-:Y:S01]  /*1250*/  IMAD R67, R0.reuse, R23, R67 ;  /* 0x0000001700437224 */ /* 0x040fe200078e0243 */
[----:B------:R-:W-:Y:S01]  /*1260*/  IABS R55, R35 ;  /* 0x0000002300377213 */ /* 0x000fe20000000000 */
[----:B------:R-:W-:Y:S01]  /*1270*/  IMAD R69, R0, R26, R69 ;  /* 0x0000001a00457224 */ /* 0x000fe200078e0245 */
[----:B------:R-:W-:Y:S01]  /*1280*/  LOP3.LUT R26, R22, 0x2c, RZ, 0xfc, !PT ;  /* 0x0000002c161a7812 */ /* 0x000fe200078efcff */
[----:B------:R-:W-:Y:S01]  /*1290*/  @!P2 IMAD.MOV R64, RZ, RZ, -R64 ;  /* 0x000000ffff40a224 */ /* 0x000fe200078e0a40 */
[C---:B------:R-:W-:Y:S01]  /*12a0*/  ISETP.GT.U32.AND P2, PT, R0.reuse, R68, PT ;  /* 0x000000440000720c */ /* 0x040fe20003f44070 */
[----:B------:R-:W-:Y:S01]  /*12b0*/  @!P4 IMAD.MOV R62, RZ, RZ, -R62 ;  /* 0x000000ffff3ec224 */ /* 0x000fe200078e0a3e */
[C---:B------:R-:W-:Y:S01]  /*12c0*/  ISETP.GT.U32.AND P4, PT, R0.reuse, R65, PT ;  /* 0x000000410000720c */ /* 0x040fe20003f84070 */
[----:B------:R-:W-:Y:S01]  /*12d0*/  @!P3 IMAD.MOV R63, RZ, RZ, -R63 ;  /* 0x000000ffff3fb224 */ /* 0x000fe200078e0a3f */
[----:B------:R-:W-:Y:S01]  /*12e0*/  ISETP.GT.U32.AND P3, PT, R0, R67, PT ;  /* 0x000000430000720c */ /* 0x000fe20003f64070 */
[----:B------:R-:W-:Y:S01]  /*12f0*/  @!P5 IMAD.IADD R66, R66, 0x1, -R0 ;  /* 0x000000014242d824 */ /* 0x000fe200078e0a00 */
[----:B------:R-:W-:Y:S01]  /*1300*/  ISETP.GT.U32.AND P5, PT, R0, R69, PT ;  /* 0x000000450000720c */ /* 0x000fe20003fa4070 */
[----:B------:R-:W-:Y:S01]  /*1310*/  IMAD.HI.U32 R23, R21, R72, RZ ;  /* 0x0000004815177227 */ /* 0x000fe200078e00ff */
[----:B------:R-:W-:-:S02]  /*1320*/  IABS R73, R26 ;  /* 0x0000001a00497213 */ /* 0x000fc40000000000 */
[----:B------:R-:W-:Y:S01]  /*1330*/  LOP3.LUT R17, R17, 0x3, RZ, 0xc0, !PT ;  /* 0x0000000311117812 */ /* 0x000fe200078ec0ff */
[----:B------:R-:W-:Y:S01]  /*1340*/  IMAD.MOV R27, RZ, RZ, -R23 ;  /* 0x000000ffff1b7224 */ /* 0x000fe200078e0a17 */
[----:B------:R-:W-:Y:S01]  /*1350*/  LOP3.LUT R19, R19, 0x3, RZ, 0xc0, !PT ;  /* 0x0000000313137812 */ /* 0x000fe200078ec0ff */
[--C-:B------:R-:W-:Y:S01]  /*1360*/  @!P2 IMAD.IADD R68, R68, 0x1, -R0.reuse ;  /* 0x000000014444a824 */ /* 0x100fe200078e0a00 */
[----:B------:R-:W-:Y:S01]  /*1370*/  IADD3 R8, PT, PT, R17, R8, R7 ;  /* 0x0000000811087210 */ /* 0x000fe20007ffe007 */
[--C-:B------:R-:W-:Y:S01]  /*1380*/  @!P4 IMAD.IADD R65, R65, 0x1, -R0.reuse ;  /* 0x000000014141c824 */ /* 0x100fe200078e0a00 */
[----:B------:R-:W-:Y:S01]  /*1390*/  ISETP.GE.AND P4, PT, R28, RZ, PT ;  /* 0x000000ff1c00720c */ /* 0x000fe20003f86270 */
[--C-:B------:R-:W-:Y:S01]  /*13a0*/  @!P3 IMAD.IADD R67, R67, 0x1, -R0.reuse ;  /* 0x000000014343b824 */ /* 0x100fe200078e0a00 */
[----:B------:R-:W-:Y:S01]  /*13b0*/  LOP3.LUT R28, R22, 0x30, RZ, 0xfc, !PT ;  /* 0x00000030161c7812 */ /* 0x000fe200078efcff */
[----:B------:R-:W-:Y:S01]  /*13c0*/  @!P5 IMAD.IADD R69, R69, 0x1, -R0 ;  /* 0x000000014545d824 */ /* 0x000fe200078e0a00 */
[C---:B------:R-:W-:Y:S01]  /*13d0*/  ISETP.GT.U32.AND P5, PT, R0.reuse, R68, PT ;  /* 0x000000440000720c */ /* 0x040fe20003fa4070 */
[----:B------:R-:W-:Y:S01]  /*13e0*/  IMAD.HI.U32 R23, R21, R73, RZ ;  /* 0x0000004915177227 */ /* 0x000fe200078e00ff */
[----:B------:R-:W-:-:S02]  /*13f0*/  ISETP.GT.U32.AND P2, PT, R0, R67, PT ;  /* 0x000000430000720c */ /* 0x000fc40003f44070 */
[----:B------:R-:W-:Y:S01]  /*1400*/  IABS R78, R28 ;  /* 0x0000001c004e7213 */ /* 0x000fe20000000000 */
[----:B------:R-:W-:Y:S01]  /*1410*/  IMAD.MOV R23, RZ, RZ, -R23 ;  /* 0x000000ffff177224 */ /* 0x000fe200078e0a17 */
[----:B------:R-:W-:Y:S01]  /*1420*/  ISETP.GE.AND P3, PT, R29, RZ, PT ;  /* 0x000000ff1d00720c */ /* 0x000fe20003f66270 */
[----:B------:R-:W-:Y:S01]  /*1430*/  IMAD R72, R0, R27, R72 ;  /* 0x0000001b00487224 */ /* 0x000fe200078e0248 */
[----:B------:R-:W-:Y:S01]  /*1440*/  LOP3.LUT R29, R22, 0x34, RZ, 0xfc, !PT ;  /* 0x00000034161d7812 */ /* 0x000fe200078efcff */
[----:B------:R-:W-:Y:S01]  /*1450*/  IMAD R73, R0, R23, R73 ;  /* 0x0000001700497224 */ /* 0x000fe200078e0249 */
[----:B------:R-:W-:Y:S01]  /*1460*/  IADD3 R13, PT, PT, R19, R12, R13 ;  /* 0x0000000c130d7210 */ /* 0x000fe20007ffe00d */
[----:B------:R-:W-:Y:S01]  /*1470*/  IMAD.HI.U32 R23, R21, R78, RZ ;  /* 0x0000004e15177227 */ /* 0x000fe200078e00ff */
[----:B------:R-:W-:-:S03]  /*1480*/  IABS R79, R29 ;  /* 0x0000001d004f7213 */ /* 0x000fc60000000000 */
[--C-:B------:R-:W-:Y:S01]  /*1490*/  @!P5 IMAD.IADD R68, R68, 0x1, -R0.reuse ;  /* 0x000000014444d824 */ /* 0x100fe200078e0a00 */
[C---:B------:R-:W-:Y:S01]  /*14a0*/  ISETP.GT.U32.AND P5, PT, R0.reuse, R73, PT ;  /* 0x000000490000720c */ /* 0x040fe20003fa4070 */
[----:B------:R-:W-:Y:S02]  /*14b0*/  IMAD.MOV R27, RZ, RZ, -R23 ;  /* 0x000000ffff1b7224 */ /* 0x000fe400078e0a17 */
[----:B------:R-:W-:Y:S01]  /*14c0*/  @!P0 IMAD.MOV R65, RZ, RZ, -R65 ;  /* 0x000000ffff418224 */ /* 0x000fe200078e0a41 */
[C---:B------:R-:W-:Y:S01]  /*14d0*/  ISETP.GT.U32.AND P0, PT, R0.reuse, R69, PT ;  /* 0x000000450000720c */ /* 0x040fe20003f04070 */
[----:B------:R-:W-:Y:S01]  /*14e0*/  @!P2 IMAD.IADD R67, R67, 0x1, -R0 ;  /* 0x000000014343a824 */ /* 0x000fe200078e0a00 */
[C---:B------:R-:W-:Y:S01]  /*14f0*/  ISETP.GT.U32.AND P2, PT, R0.reuse, R72, PT ;  /* 0x000000480000720c */ /* 0x040fe20003f44070 */
[----:B------:R-:W-:Y:S01]  /*1500*/  IMAD R78, R0, R27, R78 ;  /* 0x0000001b004e7224 */ /* 0x000fe200078e024e */
[----:B------:R-:W-:Y:S01]  /*1510*/  LOP3.LUT R27, R22, 0x4c, RZ, 0xfc, !PT ;  /* 0x0000004c161b7812 */ /* 0x000fe200078efcff */
[----:B------:R-:W-:-:S02]  /*1520*/  @!P6 IMAD.MOV R67, RZ, RZ, -R67 ;  /* 0x000000ffff43e224 */ /* 0x000fc400078e0a43 */
[----:B------:R-:W-:Y:S01]  /*1530*/  IMAD.HI.U32 R23, R21, R79, RZ ;  /* 0x0000004f15177227 */ /* 0x000fe200078e00ff */
[----:B------:R-:W-:Y:S02]  /*1540*/  ISETP.GT.U32.AND P6, PT, R0, R78, PT ;  /* 0x0000004e0000720c */ /* 0x000fe40003fc4070 */
[----:B------:R-:W-:Y:S01]  /*1550*/  IABS R84, R27 ;  /* 0x0000001b00547213 */ /* 0x000fe20000000000 */
[--C-:B------:R-:W-:Y:S02]  /*1560*/  @!P5 IMAD.IADD R73, R73, 0x1, -R0.reuse ;  /* 0x000000014949d824 */ /* 0x100fe400078e0a00 */
[--C-:B------:R-:W-:Y:S01]  /*1570*/  @!P0 IMAD.IADD R69, R69, 0x1, -R0.reuse ;  /* 0x0000000145458824 */ /* 0x100fe200078e0a00 */
[----:B------:R-:W-:Y:S01]  /*1580*/  ISETP.GE.AND P0, PT, R24, RZ, PT ;  /* 0x000000ff1800720c */ /* 0x000fe20003f06270 */
[----:B------:R-:W-:Y:S01]  /*1590*/  IMAD.MOV R24, RZ, RZ, -R23 ;  /* 0x000000ffff187224 */ /* 0x000fe200078e0a17 */
[----:B------:R-:W-:Y:S01]  /*15a0*/  ISETP.GT.U32.AND P5, PT, R0, R73, PT ;  /* 0x000000490000720c */ /* 0x000fe20003fa4070 */
[--C-:B------:R-:W-:Y:S01]  /*15b0*/  @!P2 IMAD.IADD R72, R72, 0x1, -R0.reuse ;  /* 0x000000014848a824 */ /* 0x100fe200078e0a00 */
[----:B------:R-:W-:Y:S01]  /*15c0*/  ISETP.GE.AND P2, PT, R26, RZ, PT ;  /* 0x000000ff1a00720c */ /* 0x000fe20003f46270 */
[----:B------:R-:W-:Y:S01]  /*15d0*/  IMAD R79, R0, R24, R79 ;  /* 0x00000018004f7224 */ /* 0x000fe200078e024f */
[----:B------:R-:W-:Y:S01]  /*15e0*/  LOP3.LUT R24, R22, 0x40, RZ, 0xfc, !PT ;  /* 0x0000004016187812 */ /* 0x000fe200078efcff */
[----:B------:R-:W-:Y:S01]  /*15f0*/  @!P6 IMAD.IADD R78, R78, 0x1, -R0 ;  /* 0x000000014e4ee824 */ /* 0x000fe200078e0a00 */
[----:B------:R-:W-:Y:S01]  /*1600*/  LOP3.LUT R26, R22, 0x48, RZ, 0xfc, !PT ;  /* 0x00000048161a7812 */ /* 0x000fe200078efcff */
[----:B------:R-:W-:Y:S01]  /*1610*/  IMAD.HI.U32 R23, R21, R80, RZ ;  /* 0x0000005015177227 */ /* 0x000fe200078e00ff */
[----:B------:R-:W-:-:S02]  /*1620*/  IABS R81, R24 ;  /* 0x0000001800517213 */ /* 0x000fc40000000000 */
[C---:B------:R-:W-:Y:S01]  /*1630*/  ISETP.GT.U32.AND P6, PT, R0.reuse, R78, PT ;  /* 0x0000004e0000720c */ /* 0x040fe20003fc4070 */
[----:B------:R-:W-:Y:S01]  /*1640*/  @!P1 IMAD.MOV R66, RZ, RZ, -R66 ;  /* 0x000000ffff429224 */ /* 0x000fe200078e0a42 */
[----:B------:R-:W-:Y:S01]  /*1650*/  ISETP.GT.U32.AND P1, PT, R0, R72, PT ;  /* 0x000000480000720c */ /* 0x000fe20003f24070 */
[----:B------:R-:W-:Y:S01]  /*1660*/  IMAD.MOV R23, RZ, RZ, -R23 ;  /* 0x000000ffff177224 */ /* 0x000fe200078e0a17 */
[----:B------:R-:W-:Y:S01]  /*1670*/  IABS R83, R26 ;  /* 0x0000001a00537213 */ /* 0x000fe20000000000 */
[----:B------:R-:W-:Y:S01]  /*1680*/  @!P4 IMAD.MOV R68, RZ, RZ, -R68 ;  /* 0x000000ffff44c224 */ /* 0x000fe200078e0a44 */
[----:B------:R-:W-:Y:S01]  /*1690*/  ISETP.GE.AND P4, PT, R28, RZ, PT ;  /* 0x000000ff1c00720c */ /* 0x000fe20003f86270 */
[----:B------:R-:W-:Y:S01]  /*16a0*/  IMAD R80, R0, R23, R80 ;  /* 0x0000001700507224 */ /* 0x000fe200078e0250 */
[----:B------:R-:W-:Y:S01]  /*16b0*/  LOP3.LUT R28, R22, 0x54, RZ, 0xfc, !PT ;  /* 0x00000054161c7812 */ /* 0x000fe200078efcff */
[----:B------:R-:W-:Y:S01]  /*16c0*/  @!P5 IMAD.IADD R73, R73, 0x1, -R0 ;  /* 0x000000014949d824 */ /* 0x000fe200078e0a00 */
[----:B------:R-:W-:Y:S01]  /*16d0*/  ISETP.GT.U32.AND P5, PT, R0, R79, PT ;  /* 0x0000004f0000720c */ /* 0x000fe20003fa4070 */
[----:B------:R-:W-:Y:S01]  /*16e0*/  IMAD.HI.U32 R23, R21, R81, RZ ;  /* 0x0000005115177227 */ /* 0x000fe200078e00ff */
[----:B------:R-:W-:-:S03]  /*16f0*/  IABS R86, R28 ;  /* 0x0000001c00567213 */ /* 0x000fc60000000000 */
[----:B------:R-:W-:Y:S01]  /*1700*/  @!P2 IMAD.MOV R73, RZ, RZ, -R73 ;  /* 0x000000ffff49a224 */ /* 0x000fe200078e0a49 */
[----:B------:R-:W-:Y:S01]  /*1710*/  ISETP.GT.U32.AND P2, PT, R0, R80, PT ;  /* 0x000000500000720c */ /* 0x000fe20003f44070 */
[----:B------:R-:W-:Y:S02]  /*1720*/  IMAD.MOV R23, RZ, RZ, -R23 ;  /* 0x000000ffff177224 */ /* 0x000fe400078e0a17 */
[--C-:B------:R-:W-:Y:S01]  /*1730*/  @!P1 IMAD.IADD R72, R72, 0x1, -R0.reuse ;  /* 0x0000000148489824 */ /* 0x100fe200078e0a00 */
[----:B------:R-:W-:Y:S01]  /*1740*/  ISETP.GE.AND P1, PT, R30, RZ, PT ;  /* 0x000000ff1e00720c */ /* 0x000fe20003f26270 */
[----:B------:R-:W-:Y:S01]  /*1750*/  @!P6 IMAD.IADD R78, R78, 0x1, -R0 ;  /* 0x000000014e4ee824 */ /* 0x000fe200078e0a00 */
[----:B------:R-:W-:Y:S01]  /*1760*/  LOP3.LUT R30, R22, 0x70, RZ, 0xfc, !PT ;  /* 0x00000070161e7812 */ /* 0x000fe200078efcff */
[----:B------:R-:W-:Y:S02]  /*1770*/  IMAD R81, R0, R23, R81 ;  /* 0x0000001700517224 */ /* 0x000fe400078e0251 */
[----:B------:R-:W-:Y:S01]  /*1780*/  @!P0 IMAD.MOV R72, RZ, RZ, -R72 ;  /* 0x000000ffff488224 */ /* 0x000fe200078e0a48 */
[----:B------:R-:W-:Y:S01]  /*1790*/  ISETP.GE.AND P0, PT, R24, RZ, PT ;  /* 0x000000ff1800720c */ /* 0x000fe20003f06270 */
[----:B------:R-:W-:Y:S01]  /*17a0*/  @!P4 IMAD.MOV R78, RZ, RZ, -R78 ;  /* 0x000000ffff4ec224 */ /* 0x000fe200078e0a4e */
[----:B------:R-:W-:Y:S01]  /*17b0*/  ISETP.GT.U32.AND P4, PT, R0, R81, PT ;  /* 0x000000510000720c */ /* 0x000fe20003f84070 */
[--C-:B------:R-:W-:Y:S01]  /*17c0*/  @!P2 IMAD.IADD R80, R80, 0x1, -R0.reuse ;  /* 0x000000015050a824 */ /* 0x100fe200078e0a00 */
[----:B------:R-:W-:Y:S01]  /*17d0*/  LOP3.LUT R24, R22, 0x44, RZ, 0xfc, !PT ;  /* 0x0000004416187812 */ /* 0x000fe200078efcff */
[----:B------:R-:W-:Y:S01]  /*17e0*/  @!P5 IMAD.IADD R79, R79, 0x1, -R0 ;  /* 0x000000014f4fd824 */ /* 0x000fe200078e0a00 */
[----:B------:R-:W-:Y:S01]  /*17f0*/  IABS R92, R30 ;  /* 0x0000001e005c7213 */ /* 0x000fe20000000000 */
[----:B------:R-:W-:Y:S01]  /*1800*/  @!P3 IMAD.MOV R69, RZ, RZ, -R69 ;  /* 0x000000ffff45b224 */ /* 0x000fe200078e0a45 */
[----:B------:R-:W-:Y:S01]  /*1810*/  IABS R82, R24 ;  /* 0x0000001800527213 */ /* 0x000fe20000000000 */
[----:B------:R-:W-:Y:S01]  /*1820*/  IMAD.IADD R15, R16, 0x1, R15 ;  /* 0x00000001100f7824 */ /* 0x000fe200078e020f */
[----:B------:R-:W-:-:S02]  /*1830*/  ISETP.GT.U32.AND P2, PT, R0, R80, PT ;  /* 0x000000500000720c */ /* 0x000fc40003f44070 */
[----:B------:R-:W-:Y:S01]  /*1840*/  ISETP.GT.U32.AND P5, PT, R0, R79, PT ;  /* 0x0000004f0000720c */ /* 0x000fe20003fa4070 */
[----:B------:R-:W-:Y:S01]  /*1850*/  IMAD.HI.U32 R23, R21, R82, RZ ;  /* 0x0000005215177227 */ /* 0x000fe200078e00ff */
[----:B------:R-:W-:Y:S02]  /*1860*/  ISETP.GE.AND P3, PT, R29, RZ, PT ;  /* 0x000000ff1d00720c */ /* 0x000fe40003f66270 */
[----:B------:R-:W-:Y:S01]  /*1870*/  ISETP.GE.AND P6, PT, R24, RZ, PT ;  /* 0x000000ff1800720c */ /* 0x000fe20003fc6270 */
[----:B------:R-:W-:Y:S01]  /*1880*/  @!P4 IMAD.IADD R81, R81, 0x1, -R0 ;  /* 0x000000015151c824 */ /* 0x000fe200078e0a00 */
[----:B------:R-:W-:Y:S01]  /*1890*/  LOP3.LUT R29, R22, 0x58, RZ, 0xfc, !PT ;  /* 0x00000058161d7812 */ /* 0x000fe200078efcff */
[----:B------:R-:W-:Y:S01]  /*18a0*/  IMAD.MOV R23, RZ, RZ, -R23 ;  /* 0x000000ffff177224 */ /* 0x000fe200078e0a17 */
[----:B------:R-:W-:Y:S01]  /*18b0*/  LOP3.LUT R15, R15, 0x3, RZ, 0xc0, !PT ;  /* 0x000000030f0f7812 */ /* 0x000fe200078ec0ff */
[----:B------:R-:W-:Y:S01]  /*18c0*/  IMAD.HI.U32 R24, R21, R83, RZ ;  /* 0x0000005315187227 */ /* 0x000fe200078e00ff */
[----:B------:R-:W-:-:S02]  /*18d0*/  ISETP.GT.U32.AND P4, PT, R0, R81, PT ;  /* 0x000000510000720c */ /* 0x000fc40003f84070 */
[----:B------:R-:W-:Y:S01]  /*18e0*/  IABS R87, R29 ;  /* 0x0000001d00577213 */ /* 0x000fe20000000000 */
[----:B------:R-:W-:Y:S01]  /*18f0*/  IMAD R82, R0, R23, R82 ;  /* 0x0000001700527224 */ /* 0x000fe200078e0252 */
[----:B------:R-:W-:Y:S01]  /*1900*/  IADD3 R5, PT, PT, R15, R6, R5 ;  /* 0x000000060f057210 */ /* 0x000fe20007ffe005 */
[----:B------:R-:W-:-:S04]  /*1910*/  IMAD.HI.U32 R23, R21, R84, RZ ;  /* 0x0000005415177227 */ /* 0x000fc800078e00ff */
[--C-:B------:R-:W-:Y:S01]  /*1920*/  @!P2 IMAD.IADD R80, R80, 0x1, -R0.reuse ;  /* 0x000000015050a824 */ /* 0x100fe200078e0a00 */
[C---:B------:R-:W-:Y:S01]  /*1930*/  ISETP.GT.U32.AND P2, PT, R0.reuse, R82, PT ;  /* 0x000000520000720c */ /* 0x040fe20003f44070 */
[----:B------:R-:W-:Y:S02]  /*1940*/  IMAD.MOV R23, RZ, RZ, -R23 ;  /* 0x000000ffff177224 */ /* 0x000fe400078e0a17 */
[----:B------:R-:W-:Y:S02]  /*1950*/  @!P4 IMAD.IADD R81, R81, 0x1, -R0 ;  /* 0x000000015151c824 */ /* 0x000fe400078e0a00 */
[C---:B------:R-:W-:Y:S02]  /*1960*/  IMAD R84, R0.reuse, R23, R84 ;  /* 0x0000001700547224 */ /* 0x040fe400078e0254 */
[----:B------:R-:W-:Y:S02]  /*1970*/  IMAD.MOV R24, RZ, RZ, -R24 ;  /* 0x000000ffff187224 */ /* 0x000fe400078e0a18 */
[--C-:B------:R-:W-:Y:S01]  /*1980*/  @!P5 IMAD.IADD R79, R79, 0x1, -R0.reuse ;  /* 0x000000014f4fd824 */ /* 0x100fe200078e0a00 */
[C---:B------:R-:W-:Y:S01]  /*1990*/  ISETP.GT.U32.AND P4, PT, R0.reuse, R84, PT ;  /* 0x000000540000720c */ /* 0x040fe20003f84070 */
[----:B------:R-:W-:Y:S01]  /*19a0*/  IMAD R83, R0, R24, R83 ;  /* 0x0000001800537224 */ /* 0x000fe200078e0253 */
[----:B------:R-:W-:Y:S01]  /*19b0*/  ISETP.GE.AND P5, PT, R26, RZ, PT ;  /* 0x000000ff1a00720c */ /* 0x000fe20003fa6270 */
[----:B------:R-:W-:Y:S01]  /*19c0*/  @!P2 IMAD.IADD R82, R82, 0x1, -R0 ;  /* 0x000000015252a824 */ /* 0x000fe200078e0a00 */
[----:B------:R-:W-:Y:S01]  /*19d0*/  LOP3.LUT R26, R22, 0x50, RZ, 0xfc, !PT ;  /* 0x00000050161a7812 */ /* 0x000fe200078efcff */
[----:B------:R-:W-:-:S03]  /*19e0*/  IMAD.HI.U32 R24, R21, R86, RZ ;  /* 0x0000005615187227 */ /* 0x000fc600078e00ff */
[C---:B------:R-:W-:Y:S01]  /*19f0*/  ISETP.GT.U32.AND P2, PT, R0.reuse, R82, PT ;  /* 0x000000520000720c */ /* 0x040fe20003f44070 */
[----:B------:R-:W-:Y:S01]  /*1a00*/  @!P3 IMAD.MOV R79, RZ, RZ, -R79 ;  /* 0x000000ffff4fb224 */ /* 0x000fe200078e0a4f */
[----:B------:R-:W-:Y:S01]  /*1a10*/  ISETP.GE.AND P3, PT, R27, RZ, PT ;  /* 0x000000ff1b00720c */ /* 0x000fe20003f66270 */
[----:B------:R-:W-:Y:S01]  /*1a20*/  @!P1 IMAD.MOV R80, RZ, RZ, -R80 ;  /* 0x000000ffff509224 */ /* 0x000fe200078e0a50 */
[----:B------:R-:W-:Y:S01]  /*1a30*/  ISETP.GT.U32.AND P1, PT, R0, R83, PT ;  /* 0x000000530000720c */ /* 0x000fe20003f24070 */
[----:B------:R-:W-:Y:S01]  /*1a40*/  @!P4 IMAD.IADD R84, R84, 0x1, -R0 ;  /* 0x000000015454c824 */ /* 0x000fe200078e0a00 */
[----:B------:R-:W-:Y:S01]  /*1a50*/  IABS R85, R26 ;  /* 0x0000001a00557213 */ /* 0x000fe20000000000 */
[----:B------:R-:W-:Y:S01]  /*1a60*/  @!P0 IMAD.MOV R81, RZ, RZ, -R81 ;  /* 0x000000ffff518224 */ /* 0x000fe200078e0a51 */
[----:B------:R-:W-:Y:S01]  /*1a70*/  ISETP.GE.AND P0, PT, R26, RZ, PT ;  /* 0x000000ff1a00720c */ /* 0x000fe20003f06270 */
[----:B------:R-:W-:Y:S01]  /*1a80*/  IMAD.HI.U32 R26, R21, R87, RZ ;  /* 0x00000057151a7227 */ /* 0x000fe200078e00ff */
[----:B------:R-:W-:-:S03]  /*1a90*/  ISETP.GT.U32.AND P4, PT, R0, R84, PT ;  /* 0x000000540000720c */ /* 0x000fc60003f84070 */
[----:B------:R-:W-:Y:S02]  /*1aa0*/  IMAD.MOV R27, RZ, RZ, -R24 ;  /* 0x000000ffff1b7224 */ /* 0x000fe400078e0a18 */
[----:B------:R-:W-:Y:S01]  /*1ab0*/  @!P2 IMAD.IADD R82, R82, 0x1, -R0 ;  /* 0x000000015252a824 */ /* 0x000fe200078e0a00 */
[----:B------:R-:W-:Y:S01]  /*1ac0*/  ISETP.GE.AND P2, PT, R28, RZ, PT ;  /* 0x000000ff1c00720c */ /* 0x000fe20003f46270 */
[----:B------:R-:W-:Y:S01]  /*1ad0*/  IMAD.MOV R26, RZ, RZ, -R26 ;  /* 0x000000ffff1a7224 */ /* 0x000fe200078e0a1a */
[----:B------:R-:W-:Y:S01]  /*1ae0*/  LOP3.LUT R28, R22, 0x68, RZ, 0xfc, !PT ;  /* 0x00000068161c7812 */ /* 0x000fe200078efcff */
[C---:B------:R-:W-:Y:S02]  /*1af0*/  IMAD R86, R0.reuse, R27, R86 ;  /* 0x0000001b00567224 */ /* 0x040fe400078e0256 */
[----:B------:R-:W-:Y:S01]  /*1b00*/  IMAD R87, R0, R26, R87 ;  /* 0x0000001a00577224 */ /* 0x000fe200078e0257 */
[----:B------:R-:W-:Y:S01]  /*1b10*/  LOP3.LUT R26, R22, 0x64, RZ, 0xfc, !PT ;  /* 0x00000064161a7812 */ /* 0x000fe200078efcff */
[----:B------:R-:W-:Y:S01]  /*1b20*/  @!P6 IMAD.MOV R82, RZ, RZ, -R82 ;  /* 0x000000ffff52e224 */ /* 0x000fe200078e0a52 */
[----:B------:R-:W-:Y:S01]  /*1b30*/  ISETP.GT.U32.AND P6, PT, R0, R86, PT ;  /* 0x000000560000720c */ /* 0x000fe20003fc4070 */
[--C-:B------:R-:W-:Y:S01]  /*1b40*/  @!P1 IMAD.IADD R83, R83, 0x1, -R0.reuse ;  /* 0x0000000153539824 */ /* 0x100fe200078e0a00 */
[----:B------:R-:W-:Y:S01]  /*1b50*/  IABS R89, R26 ;  /* 0x0000001a00597213 */ /* 0x000fe20000000000 */
[----:B------:R-:W-:Y:S01]  /*1b60*/  @!P4 IMAD.IADD R84, R84, 0x1, -R0 ;  /* 0x000000015454c824 */ /* 0x000fe200078e0a00 */
[C---:B------:R-:W-:Y:S01]  /*1b70*/  ISETP.GT.U32.AND P4, PT, R0.reuse, R87, PT ;  /* 0x000000570000720c */ /* 0x040fe20003f84070 */
[----:B------:R-:W-:Y:S01]  /*1b80*/  IMAD.HI.U32 R23, R21, R85, RZ ;  /* 0x0000005515177227 */ /* 0x000fe200078e00ff */
[----:B------:R-:W-:-:S02]  /*1b90*/  ISETP.GT.U32.AND P1, PT, R0, R83, PT ;  /* 0x000000530000720c */ /* 0x000fc40003f24070 */
[----:B------:R-:W-:Y:S01]  /*1ba0*/  IABS R90, R28 ;  /* 0x0000001c005a7213 */ /* 0x000fe20000000000 */
[----:B------:R-:W-:Y:S02]  /*1bb0*/  IMAD.MOV R23, RZ, RZ, -R23 ;  /* 0x000000ffff177224 */ /* 0x000fe400078e0a17 */
[----:B------:R-:W-:-:S04]  /*1bc0*/  IMAD.HI.U32 R24, R21, R89, RZ ;  /* 0x0000005915187227 */ /* 0x000fc800078e00ff */
[--C-:B------:R-:W-:Y:S02]  /*1bd0*/  @!P6 IMAD.IADD R86, R86, 0x1, -R0.reuse ;  /* 0x000000015656e824 */ /* 0x100fe400078e0a00 */
[----:B------:R-:W-:Y:S01]  /*1be0*/  IMAD R85, R0, R23, R85 ;  /* 0x0000001700557224 */ /* 0x000fe200078e0255 */
[----:B------:R-:W-:Y:S01]  /*1bf0*/  LOP3.LUT R23, R22, 0x60, RZ, 0xfc, !PT ;  /* 0x0000006016177812 */ /* 0x000fe200078efcff */
[--C-:B------:R-:W-:Y:S01]  /*1c00*/  @!P4 IMAD.IADD R87, R87, 0x1, -R0.reuse ;  /* 0x000000015757c824 */ /* 0x100fe200078e0a00 */
[C---:B------:R-:W-:Y:S01]  /*1c10*/  ISETP.GT.U32.AND P4, PT, R0.reuse, R86, PT ;  /* 0x000000560000720c */ /* 0x040fe20003f84070 */
[----:B------:R-:W-:Y:S01]  /*1c20*/  @!P1 IMAD.IADD R83, R83, 0x1, -R0 ;  /* 0x0000000153539824 */ /* 0x000fe200078e0a00 */
[C---:B------:R-:W-:Y:S01]  /*1c30*/  ISETP.GT.U32.AND P1, PT, R0.reuse, R85, PT ;  /* 0x000000550000720c */ /* 0x040fe20003f24070 */
[----:B------:R-:W-:Y:S01]  /*1c40*/  IMAD.MOV R24, RZ, RZ, -R24 ;  /* 0x000000ffff187224 */ /* 0x000fe200078e0a18 */
[----:B------:R-:W-:Y:S01]  /*1c50*/  IABS R88, R23 ;  /* 0x0000001700587213 */ /* 0x000fe20000000000 */
[----:B------:R-:W-:Y:S01]  /*1c60*/  @!P5 IMAD.MOV R83, RZ, RZ, -R83 ;  /* 0x000000ffff53d224 */ /* 0x000fe200078e0a53 */
[----:B------:R-:W-:Y:S01]  /*1c70*/  ISETP.GE.AND P5, PT, R29, RZ, PT ;  /* 0x000000ff1d00720c */ /* 0x000fe20003fa6270 */
[----:B------:R-:W-:Y:S01]  /*1c80*/  IMAD R89, R0, R24, R89 ;  /* 0x0000001800597224 */ /* 0x000fe200078e0259 */
[----:B------:R-:W-:Y:S01]  /*1c90*/  LOP3.LUT R29, R22, 0x6c, RZ, 0xfc, !PT ;  /* 0x0000006c161d7812 */ /* 0x000fe200078efcff */
[----:B------:R-:W-:Y:S01]  /*1ca0*/  @!P3 IMAD.MOV R84, RZ, RZ, -R84 ;  /* 0x000000ffff54b224 */ /* 0x000fe200078e0a54 */
[----:B------:R-:W-:Y:S01]  /*1cb0*/  ISETP.GT.U32.AND P3, PT, R0, R87, PT ;  /* 0x000000570000720c */ /* 0x000fe20003f64070 */
[----:B------:R-:W-:Y:S01]  /*1cc0*/  IMAD.HI.U32 R24, R21, R92, RZ ;  /* 0x0000005c15187227 */ /* 0x000fe200078e00ff */
[----:B------:R-:W-:-:S03]  /*1cd0*/  IABS R91, R29 ;  /* 0x0000001d005b7213 */ /* 0x000fc60000000000 */
[--C-:B------:R-:W-:Y:S01]  /*1ce0*/  @!P4 IMAD.IADD R86, R86, 0x1, -R0.reuse ;  /* 0x000000015656c824 */ /* 0x100fe200078e0a00 */
[----:B------:R-:W-:Y:S01]  /*1cf0*/  ISETP.GT.U32.AND P4, PT, R0, R89, PT ;  /* 0x000000590000720c */ /* 0x000fe20003f84070 */
[----:B------:R-:W-:Y:S01]  /*1d00*/  @!P1 IMAD.IADD R85, R85, 0x1, -R0 ;  /* 0x0000000155559824 */ /* 0x000fe200078e0a00 */
[----:B------:R-:W-:Y:S01]  /*1d10*/  ISETP.GE.AND P1, PT, R23, RZ, PT ;  /* 0x000000ff1700720c */ /* 0x000fe20003f26270 */
[----:B------:R-:W-:-:S03]  /*1d20*/  IMAD.HI.U32 R23, R21, R88, RZ ;  /* 0x0000005815177227 */ /* 0x000fc600078e00ff */
[C---:B------:R-:W-:Y:S01]  /*1d30*/  ISETP.GT.U32.AND P6, PT, R0.reuse, R85, PT ;  /* 0x000000550000720c */ /* 0x040fe20003fc4070 */
[----:B------:R-:W-:Y:S02]  /*1d40*/  IMAD.MOV R23, RZ, RZ, -R23 ;  /* 0x000000ffff177224 */ /* 0x000fe400078e0a17 */
[----:B------:R-:W-:Y:S02]  /*1d50*/  @!P2 IMAD.MOV R86, RZ, RZ, -R86 ;  /* 0x000000ffff56a224 */ /* 0x000fe400078e0a56 */
[----:B------:R-:W-:Y:S02]  /*1d60*/  IMAD R88, R0, R23, R88 ;  /* 0x0000001700587224 */ /* 0x000fe400078e0258 */
[----:B------:R-:W-:Y:S02]  /*1d70*/  @!P4 IMAD.IADD R89, R89, 0x1, -R0 ;  /* 0x000000015959c824 */ /* 0x000fe400078e0a00 */
[----:B------:R-:W-:-:S03]  /*1d80*/  IMAD.HI.U32 R23, R21, R90, RZ ;  /* 0x0000005a15177227 */ /* 0x000fc600078e00ff */
[----:B------:R-:W-:Y:S01]  /*1d90*/  ISETP.GT.U32.AND P4, PT, R0, R89, PT ;  /* 0x000000590000720c */ /* 0x000fe20003f84070 */
[----:B------:R-:W-:Y:S02]  /*1da0*/  IMAD.MOV R27, RZ, RZ, -R23 ;  /* 0x000000ffff1b7224 */ /* 0x000fe400078e0a17 */
[----:B------:R-:W-:-:S04]  /*1db0*/  IMAD.HI.U32 R23, R21, R91, RZ ;  /* 0x0000005b15177227 */ /* 0x000fc800078e00ff */
[----:B------:R-:W-:Y:S02]  /*1dc0*/  IMAD.MOV R23, RZ, RZ, -R23 ;  /* 0x000000ffff177224 */ /* 0x000fe400078e0a17 */
[C---:B------:R-:W-:Y:S02]  /*1dd0*/  IMAD R90, R0.reuse, R27, R90 ;  /* 0x0000001b005a7224 */ /* 0x040fe400078e025a */
[C---:B------:R-:W-:Y:S02]  /*1de0*/  IMAD R91, R0.reuse, R23, R91 ;  /* 0x00000017005b7224 */ /* 0x040fe400078e025b */
[--C-:B------:R-:W-:Y:S01]  /*1df0*/  @!P6 IMAD.IADD R85, R85, 0x1, -R0.reuse ;  /* 0x000000015555e824 */ /* 0x100fe200078e0a00 */
[C---:B------:R-:W-:Y:S01]  /*1e00*/  ISETP.GT.U32.AND P6, PT, R0.reuse, R88, PT ;  /* 0x000000580000720c */ /* 0x040fe20003fc4070 */
[--C-:B------:R-:W-:Y:S01]  /*1e10*/  @!P4 IMAD.IADD R89, R89, 0x1, -R0.reuse ;  /* 0x000000015959c824 */ /* 0x100fe200078e0a00 */
[C---:B------:R-:W-:Y:S01]  /*1e20*/  ISETP.GT.U32.AND P2, PT, R0.reuse, R90, PT ;  /* 0x0000005a0000720c */ /* 0x040fe20003f44070 */
[----:B------:R-:W-:Y:S01]  /*1e30*/  @!P3 IMAD.IADD R87, R87, 0x1, -R0 ;  /* 0x000000015757b824 */ /* 0x000fe200078e0a00 */
[----:B------:R-:W-:Y:S01]  /*1e40*/  ISETP.GT.U32.AND P4, PT, R0, R91, PT ;  /* 0x0000005b0000720c */ /* 0x000fe20003f84070 */
[----:B------:R-:W-:Y:S01]  /*1e50*/  @!P0 IMAD.MOV R85, RZ, RZ, -R85 ;  /* 0x000000ffff558224 */ /* 0x000fe200078e0a55 */
[----:B------:R-:W-:Y:S01]  /*1e60*/  ISETP.GE.AND P3, PT, R26, RZ, PT ;  /* 0x000000ff1a00720c */ /* 0x000fe20003f66270 */
[----:B------:R-:W-:Y:S01]  /*1e70*/  IMAD.MOV R27, RZ, RZ, -R24 ;  /* 0x000000ffff1b7224 */ /* 0x000fe200078e0a18 */
[----:B------:R-:W-:Y:S01]  /*1e80*/  LOP3.LUT R26, R22, 0x74, RZ, 0xfc, !PT ;  /* 0x00000074161a7812 */ /* 0x000fe200078efcff */
[----:B------:R-:W-:Y:S01]  /*1e90*/  @!P5 IMAD.MOV R87, RZ, RZ, -R87 ;  /* 0x000000ffff57d224 */ /* 0x000fe200078e0a57 */
[----:B------:R-:W-:Y:S01]  /*1ea0*/  ISETP.GE.AND P5, PT, R29, RZ, PT ;  /* 0x000000ff1d00720c */ /* 0x000fe20003fa6270 */
[----:B------:R-:W-:Y:S01]  /*1eb0*/  IMAD R92, R0, R27, R92 ;  /* 0x0000001b005c7224 */ /* 0x000fe200078e025c */
[----:B------:R-:W-:Y:S01]  /*1ec0*/  IABS R93, R26 ;  /* 0x0000001a005d7213 */ /* 0x000fe20000000000 */
[--C-:B------:R-:W-:Y:S01]  /*1ed0*/  @!P6 IMAD.IADD R88, R88, 0x1, -R0.reuse ;  /* 0x000000015858e824 */ /* 0x100fe200078e0a00 */
[----:B------:R-:W-:Y:S01]  /*1ee0*/  ISETP.GE.AND P6, PT, R28, RZ, PT ;  /* 0x000000ff1c00720c */ /* 0x000fe20003fc6270 */
[--C-:B------:R-:W-:Y:S01]  /*1ef0*/  @!P2 IMAD.IADD R90, R90, 0x1, -R0.reuse ;  /* 0x000000015a5aa824 */ /* 0x100fe200078e0a00 */
[----:B------:R-:W-:Y:S01]  /*1f00*/  LOP3.LUT R28, R22, 0x78, RZ, 0xfc, !PT ;  /* 0x00000078161c7812 */ /* 0x000fe200078efcff */
[----:B------:R-:W-:Y:S01]  /*1f10*/  @!P4 IMAD.IADD R91, R91, 0x1, -R0 ;  /* 0x000000015b5bc824 */ /* 0x000fe200078e0a00 */
[----:B------:R-:W-:Y:S01]  /*1f20*/  ISETP.GT.U32.AND P0, PT, R0, R88, PT ;  /* 0x000000580000720c */ /* 0x000fe20003f04070 */
[----:B------:R-:W-:Y:S01]  /*1f30*/  IMAD.HI.U32 R23, R21, R93, RZ ;  /* 0x0000005d15177227 */ /* 0x000fe200078e00ff */
[----:B------:R-:W-:-:S02]  /*1f40*/  IABS R94, R28 ;  /* 0x0000001c005e7213 */ /* 0x000fc40000000000 */
[C---:B------:R-:W-:Y:S01]  /*1f50*/  ISETP.GT.U32.AND P2, PT, R0.reuse, R90, PT ;  /* 0x0000005a0000720c */ /* 0x040fe20003f44070 */
[----:B------:R-:W-:Y:S01]  /*1f60*/  IMAD.MOV R23, RZ, RZ, -R23 ;  /* 0x000000ffff177224 */ /* 0x000fe200078e0a17 */
[----:B------:R-:W-:Y:S01]  /*1f70*/  ISETP.GT.U32.AND P4, PT, R0, R91, PT ;  /* 0x0000005b0000720c */ /* 0x000fe20003f84070 */
[----:B------:R-:W-:Y:S01]  /*1f80*/  IMAD.HI.U32 R24, R21, R94, RZ ;  /* 0x0000005e15187227 */ /* 0x000fe200078e00ff */
[----:B------:R-:W-:-:S03]  /*1f90*/  LOP3.LUT R29, R22, 0x80, RZ, 0xfc, !PT ;  /* 0x00000080161d7812 */ /* 0x000fc600078efcff */
[----:B------:R-:W-:Y:S01]  /*1fa0*/  IMAD.MOV R27, RZ, RZ, -R24 ;  /* 0x000000ffff1b7224 */ /* 0x000fe200078e0a18 */
[----:B------:R-:W-:Y:S01]  /*1fb0*/  IABS R95, R29 ;  /* 0x0000001d005f7213 */ /* 0x000fe20000000000 */
[----:B------:R-:W-:Y:S01]  /*1fc0*/  IMAD R93, R0, R23, R93 ;  /* 0x00000017005d7224 */ /* 0x000fe200078e025d */
[----:B------:R-:W-:Y:S01]  /*1fd0*/  LOP3.LUT R24, R22, 0x84, RZ, 0xfc, !PT ;  /* 0x0000008416187812 */ /* 0x000fe200078efcff */
[--C-:B------:R-:W-:Y:S01]  /*1fe0*/  @!P0 IMAD.IADD R88, R88, 0x1, -R0.reuse ;  /* 0x0000000158588824 */ /* 0x100fe200078e0a00 */
[----:B------:R-:W-:Y:S01]  /*1ff0*/  ISETP.GE.AND P0, PT, R30, RZ, PT ;  /* 0x000000ff1e00720c */ /* 0x000fe20003f06270 */
[----:B------:R-:W-:Y:S01]  /*2000*/  @!P2 IMAD.IADD R90, R90, 0x1, -R0 ;  /* 0x000000015a5aa824 */ /* 0x000fe200078e0a00 */
[----:B------:R-:W-:Y:S01]  /*2010*/  IABS R96, R24 ;  /* 0x0000001800607213 */ /* 0x000fe20000000000 */
[----:B------:R-:W-:Y:S01]  /*2020*/  IMAD R94, R0, R27, R94 ;  /* 0x0000001b005e7224 */ /* 0x000fe200078e025e */
[----:B------:R-:W-:Y:S01]  /*2030*/  ISETP.GE.AND P2, PT, R28, RZ, PT ;  /* 0x000000ff1c00720c */ /* 0x000fe20003f46270 */
[----:B------:R-:W-:Y:S01]  /*2040*/  @!P4 IMAD.IADD R91, R91, 0x1, -R0 ;  /* 0x000000015b5bc824 */ /* 0x000fe200078e0a00 */
[C---:B------:R-:W-:Y:S01]  /*2050*/  ISETP.GT.U32.AND P4, PT, R0.reuse, R93, PT ;  /* 0x0000005d0000720c */ /* 0x040fe20003f84070 */
[----:B------:R-:W-:Y:S01]  /*2060*/  @!P1 IMAD.MOV R88, RZ, RZ, -R88 ;  /* 0x000000ffff589224 */ /* 0x000fe200078e0a58 */
[C---:B------:R-:W-:Y:S01]  /*2070*/  ISETP.GT.U32.AND P1, PT, R0.reuse, R92, PT ;  /* 0x0000005c0000720c */ /* 0x040fe20003f24070 */
[----:B------:R-:W-:Y:S01]  /*2080*/  @!P6 IMAD.MOV R90, RZ, RZ, -R90 ;  /* 0x000000ffff5ae224 */ /* 0x000fe200078e0a5a */
[----:B------:R-:W-:Y:S01]  /*2090*/  ISETP.GT.U32.AND P6, PT, R0, R94, PT ;  /* 0x0000005e0000720c */ /* 0x000fe20003fc4070 */
[----:B------:R-:W-:Y:S01]  /*20a0*/  IMAD.HI.U32 R23, R21, R95, RZ ;  /* 0x0000005f15177227 */ /* 0x000fe200078e00ff */
[----:B------:R-:W-:-:S02]  /*20b0*/  LOP3.LUT R28, R22, 0x8c, RZ, 0xfc, !PT ;  /* 0x0000008c161c7812 */ /* 0x000fc400078efcff */
[----:B------:R-:W-:Y:S01]  /*20c0*/  LOP3.LUT R30, R22, 0x94, RZ, 0xfc, !PT ;  /* 0x00000094161e7812 */ /* 0x000fe200078efcff */
[----:B------:R-:W-:Y:S01]  /*20d0*/  IMAD.MOV R23, RZ, RZ, -R23 ;  /* 0x000000ffff177224 */ /* 0x000fe200078e0a17 */
[----:B------:R-:W-:Y:S01]  /*20e0*/  IABS R98, R28 ;  /* 0x0000001c00627213 */ /* 0x000fe20000000000 */
[----:B------:R-:W-:Y:S01]  /*20f0*/  @!P3 IMAD.MOV R89, RZ, RZ, -R89 ;  /* 0x000000ffff59b224 */ /* 0x000fe200078e0a59 */
[----:B------:R-:W-:Y:S01]  /*2100*/  ISETP.GE.AND P3, PT, R26, RZ, PT ;  /* 0x000000ff1a00720c */ /* 0x000fe20003f66270 */
[--C-:B------:R-:W-:Y:S01]  /*2110*/  @!P4 IMAD.IADD R93, R93, 0x1, -R0.reuse ;  /* 0x000000015d5dc824 */ /* 0x100fe200078e0a00 */
[----:B------:R-:W-:Y:S01]  /*2120*/  LOP3.LUT R26, R22, 0x88, RZ, 0xfc, !PT ;  /* 0x00000088161a7812 */ /* 0x000fe200078efcff */
[--C-:B------:R-:W-:Y:S01]  /*2130*/  @!P1 IMAD.IADD R92, R92, 0x1, -R0.reuse ;  /* 0x000000015c5c9824 */ /* 0x100fe200078e0a00 */
[----:B------:R-:W-:Y:S01]  /*2140*/  IABS R100, R30 ;  /* 0x0000001e00647213 */ /* 0x000fe20000000000 */
[----:B------:R-:W-:Y:S01]  /*2150*/  @!P6 IMAD.IADD R94, R94, 0x1, -R0 ;  /* 0x000000015e5ee824 */ /* 0x000fe200078e0a00 */
[C---:B------:R-:W-:Y:S01]  /*2160*/  ISETP.GT.U32.AND P4, PT, R0.reuse, R93, PT ;  /* 0x0000005d0000720c */ /* 0x040fe20003f84070 */
[C---:B------:R-:W-:Y:S01]  /*2170*/  IMAD R95, R0.reuse, R23, R95 ;  /* 0x00000017005f7224 */ /* 0x040fe200078e025f */
[C---:B------:R-:W-:Y:S01]  /*2180*/  ISETP.GT.U32.AND P1, PT, R0.reuse, R92, PT ;  /* 0x0000005c0000720c */ /* 0x040fe20003f24070 */
[----:B------:R-:W-:Y:S01]  /*2190*/  IMAD.HI.U32 R23, R21, R96, RZ ;  /* 0x0000006015177227 */ /* 0x000fe200078e00ff */
[----:B------:R-:W-:-:S02]  /*21a0*/  ISETP.GT.U32.AND P6, PT, R0, R94, PT ;  /* 0x0000005e0000720c */ /* 0x000fc40003fc4070 */
[----:B------:R-:W-:Y:S01]  /*21b0*/  IABS R97, R26 ;  /* 0x0000001a00617213 */ /* 0x000fe20000000000 */
[----:B------:R-:W-:Y:S02]  /*21c0*/  IMAD.MOV R23, RZ, RZ, -R23 ;  /* 0x000000ffff177224 */ /* 0x000fe400078e0a17 */
        /* <DEDUP_REMOVED lines=8> */
[--C-:B------:R-:W-:Y:S01]  /*2250*/  @!P1 IMAD.IADD R92, R92, 0x1, -R0.reuse ;  /* 0x000000015c5c9824 */ /* 0x100fe200078e0a00 */
[----:B------:R-:W-:Y:S01]  /*2260*/  ISETP.GE.AND P1, PT, R24, RZ, PT ;  /* 0x000000ff1800720c */ /* 0x000fe20003f26270 */
[----:B------:R-:W-:Y:S01]  /*2270*/  @!P6 IMAD.IADD R94, R94, 0x1, -R0 ;  /* 0x000000015e5ee824 */ /* 0x000fe200078e0a00 */
[----:B------:R-:W-:Y:S01]  /*2280*/  ISETP.GT.U32.AND P6, PT, R0, R96, PT ;  /* 0x000000600000720c */ /* 0x000fe20003fc4070 */
[----:B------:R-:W-:-:S04]  /*2290*/  IMAD.HI.U32 R24, R21, R98, RZ ;  /* 0x0000006215187227 */ /* 0x000fc800078e00ff */
[----:B------:R-:W-:Y:S02]  /*22a0*/  IMAD.MOV R23, RZ, RZ, -R23 ;  /* 0x000000ffff177224 */ /* 0x000fe400078e0a17 */
[----:B------:R-:W-:Y:S02]  /*22b0*/  IMAD.MOV R27, RZ, RZ, -R24 ;  /* 0x000000ffff1b7224 */ /* 0x000fe400078e0a18 */
[C---:B------:R-:W-:Y:S02]  /*22c0*/  IMAD R97, R0.reuse, R23, R97 ;  /* 0x0000001700617224 */ /* 0x040fe400078e0261 */
[C---:B------:R-:W-:Y:S02]  /*22d0*/  IMAD R98, R0.reuse, R27, R98 ;  /* 0x0000001b00627224 */ /* 0x040fe400078e0262 */
[--C-:B------:R-:W-:Y:S01]  /*22e0*/  @!P4 IMAD.IADD R95, R95, 0x1, -R0.reuse ;  /* 0x000000015f5fc824 */ /* 0x100fe200078e0a00 */
[----:B------:R-:W-:Y:S01]  /*22f0*/  ISETP.GT.U32.AND P4, PT, R0, R97, PT ;  /* 0x000000610000720c */ /* 0x000fe20003f84070 */
[----:B------:R-:W-:Y:S01]  /*2300*/  @!P6 IMAD.IADD R96, R96, 0x1, -R0 ;  /* 0x000000016060e824 */ /* 0x000fe200078e0a00 */
[----:B------:R-:W-:Y:S01]  /*2310*/  ISETP.GT.U32.AND P6, PT, R0, R98, PT ;  /* 0x000000620000720c */ /* 0x000fe20003fc4070 */
[----:B------:R-:W-:-:S04]  /*2320*/  IMAD.HI.U32 R23, R21, R99, RZ ;  /* 0x0000006315177227 */ /* 0x000fc800078e00ff */
[----:B------:R-:W-:Y:S02]  /*2330*/  IMAD.MOV R23, RZ, RZ, -R23 ;  /* 0x000000ffff177224 */ /* 0x000fe400078e0a17 */
[----:B------:R-:W-:Y:S02]  /*2340*/  @!P3 IMAD.MOV R93, RZ, RZ, -R93 ;  /* 0x000000ffff5db224 */ /* 0x000fe400078e0a5d */
[C---:B------:R-:W-:Y:S02]  /*2350*/  IMAD R99, R0.reuse, R23, R99 ;  /* 0x0000001700637224 */ /* 0x040fe400078e0263 */
[--C-:B------:R-:W-:Y:S01]  /*2360*/  @!P4 IMAD.IADD R97, R97, 0x1, -R0.reuse ;  /* 0x000000016161c824 */ /* 0x100fe200078e0a00 */
[----:B------:R-:W-:Y:S01]  /*2370*/  ISETP.GT.U32.AND P4, PT, R0, R95, PT ;  /* 0x0000005f0000720c */ /* 0x000fe20003f84070 */
[----:B------:R-:W-:Y:S02]  /*2380*/  @!P6 IMAD.IADD R98, R98, 0x1, -R0 ;  /* 0x000000016262e824 */ /* 0x000fe400078e0a00 */
[----:B------:R-:W-:Y:S01]  /*2390*/  IMAD.HI.U32 R23, R21, R101, RZ ;  /* 0x0000006515177227 */ /* 0x000fe200078e00ff */
[----:B------:R-:W-:-:S02]  /*23a0*/  ISETP.GT.U32.AND P6, PT, R0, R97, PT ;  /* 0x000000610000720c */ /* 0x000fc40003fc4070 */
[----:B------:R-:W-:Y:S01]  /*23b0*/  ISETP.GT.U32.AND P3, PT, R0, R98, PT ;  /* 0x000000620000720c */ /* 0x000fe20003f64070 */
[----:B------:R-:W-:Y:S02]  /*23c0*/  IMAD.MOV R23, RZ, RZ, -R23 ;  /* 0x000000ffff177224 */ /* 0x000fe400078e0a17 */
[----:B------:R-:W-:-:S04]  /*23d0*/  IMAD.HI.U32 R24, R21, R100, RZ ;  /* 0x0000006415187227 */ /* 0x000fc800078e00ff */
[----:B------:R-:W-:Y:S02]  /*23e0*/  IMAD R101, R0, R23, R101 ;  /* 0x0000001700657224 */ /* 0x000fe400078e0265 */
[----:B------:R-:W-:Y:S01]  /*23f0*/  IMAD.MOV R27, RZ, RZ, -R24 ;  /* 0x000000ffff1b7224 */ /* 0x000fe200078e0a18 */
[----:B------:R-:W-:Y:S01]  /*2400*/  LOP3.LUT R24, R22, 0xa4, RZ, 0xfc, !PT ;  /* 0x000000a416187812 */ /* 0x000fe200078efcff */
[----:B------:R-:W-:Y:S01]  /*2410*/  @!P6 IMAD.IADD R97, R97, 0x1, -R0 ;  /* 0x000000016161e824 */ /* 0x000fe200078e0a00 */
[----:B------:R-:W-:Y:S01]  /*2420*/  ISETP.GT.U32.AND P6, PT, R0, R101, PT ;  /* 0x000000650000720c */ /* 0x000fe20003fc4070 */
[----:B------:R-:W-:Y:S01]  /*2430*/  IMAD.HI.U32 R23, R21, R102, RZ ;  /* 0x0000006615177227 */ /* 0x000fe200078e00ff */
[----:B------:R-:W-:-:S03]  /*2440*/  IABS R103, R24 ;  /* 0x0000001800677213 */ /* 0x000fc60000000000 */
[----:B------:R-:W-:Y:S01]  /*2450*/  @!P3 IMAD.IADD R98, R98, 0x1, -R0 ;  /* 0x000000016262b824 */ /* 0x000fe200078e0a00 */
[----:B------:R-:W-:Y:S01]  /*2460*/  ISETP.GE.AND P3, PT, R28, RZ, PT ;  /* 0x000000ff1c00720c */ /* 0x000fe20003f66270 */
[----:B------:R-:W-:Y:S01]  /*2470*/  @!P0 IMAD.MOV R92, RZ, RZ, -R92 ;  /* 0x000000ffff5c8224 */ /* 0x000fe200078e0a5c */
[----:B------:R-:W-:Y:S01]  /*2480*/  ISETP.GT.U32.AND P0, PT, R0, R96, PT ;  /* 0x000000600000720c */ /* 0x000fe20003f04070 */
[----:B------:R-:W-:Y:S01]  /*2490*/  IMAD.MOV R23, RZ, RZ, -R23 ;  /* 0x000000ffff177224 */ /* 0x000fe200078e0a17 */
[----:B------:R-:W-:Y:S01]  /*24a0*/  LOP3.LUT R28, R22, 0xac, RZ, 0xfc, !PT ;  /* 0x000000ac161c7812 */ /* 0x000fe200078efcff */
[C---:B------:R-:W-:Y:S02]  /*24b0*/  IMAD R100, R0.reuse, R27, R100 ;  /* 0x0000001b00647224 */ /* 0x040fe400078e0264 */
[----:B------:R-:W-:Y:S01]  /*24c0*/  @!P6 IMAD.IADD R101, R101, 0x1, -R0 ;  /* 0x000000016565e824 */ /* 0x000fe200078e0a00 */
[----:B------:R-:W-:Y:S01]  /*24d0*/  IABS R105, R28 ;  /* 0x0000001c00697213 */ /* 0x000fe20000000000 */
[----:B------:R-:W-:-:S02]  /*24e0*/  IMAD R102, R0, R23, R102 ;  /* 0x0000001700667224 */ /* 0x000fc400078e0266 */
[----:B------:R-:W-:Y:S01]  /*24f0*/  IMAD.HI.U32 R23, R21, R103, RZ ;  /* 0x0000006715177227 */ /* 0x000fe200078e00ff */
[----:B------:R-:W-:-:S03]  /*2500*/  ISETP.GT.U32.AND P6, PT, R0, R101, PT ;  /* 0x000000650000720c */ /* 0x000fc60003fc4070 */
[----:B------:R-:W-:Y:S02]  /*2510*/  IMAD.MOV R23, RZ, RZ, -R23 ;  /* 0x000000ffff177224 */ /* 0x000fe400078e0a17 */
[----:B------:R-:W-:Y:S01]  /*2520*/  @!P2 IMAD.MOV R94, RZ, RZ, -R94 ;  /* 0x000000ffff5ea224 */ /* 0x000fe200078e0a5e */
[C---:B------:R-:W-:Y:S01]  /*2530*/  ISETP.GT.U32.AND P2, PT, R0.reuse, R99, PT ;  /* 0x000000630000720c */ /* 0x040fe20003f44070 */
[----:B------:R-:W-:Y:S01]  /*2540*/  @!P4 IMAD.IADD R95, R95, 0x1, -R0 ;  /* 0x000000015f5fc824 */ /* 0x000fe200078e0a00 */
[C---:B------:R-:W-:Y:S01]  /*2550*/  ISETP.GT.U32.AND P4, PT, R0.reuse, R100, PT ;  /* 0x000000640000720c */ /* 0x040fe20003f84070 */
[----:B------:R-:W-:Y:S01]  /*2560*/  @!P3 IMAD.MOV R98, RZ, RZ, -R98 ;  /* 0x000000ffff62b224 */ /* 0x000fe200078e0a62 */
[C---:B------:R-:W-:Y:S01]  /*2570*/  ISETP.GT.U32.AND P3, PT, R0.reuse, R102, PT ;  /* 0x000000660000720c */ /* 0x040fe20003f64070 */
[----:B------:R-:W-:Y:S02]  /*2580*/  IMAD R103, R0, R23, R103 ;  /* 0x0000001700677224 */ /* 0x000fe400078e0267 */
[--C-:B------:R-:W-:Y:S01]  /*2590*/  @!P0 IMAD.IADD R96, R96, 0x1, -R0.reuse ;  /* 0x0000000160608824 */ /* 0x100fe200078e0a00 */
[----:B------:R-:W-:Y:S01]  /*25a0*/  ISETP.GE.AND P0, PT, R26, RZ, PT ;  /* 0x000000ff1a00720c */ /* 0x000fe20003f06270 */
[--C-:B------:R-:W-:Y:S01]  /*25b0*/  @!P6 IMAD.IADD R101, R101, 0x1, -R0.reuse ;  /* 0x000000016565e824 */ /* 0x100fe200078e0a00 */
[----:B------:R-:W-:Y:S01]  /*25c0*/  LOP3.LUT R26, R22, 0xa8, RZ, 0xfc, !PT ;  /* 0x000000a8161a7812 */ /* 0x000fe200078efcff */
[----:B------:R-:W-:Y:S01]  /*25d0*/  @!P5 IMAD.MOV R95, RZ, RZ, -R95 ;  /* 0x000000ffff5fd224 */ /* 0x000fe200078e0a5f */
[----:B------:R-:W-:Y:S01]  /*25e0*/  ISETP.GT.U32.AND P6, PT, R0, R103, PT ;  /* 0x000000670000720c */ /* 0x000fe20003fc4070 */
[--C-:B------:R-:W-:Y:S01]  /*25f0*/  @!P2 IMAD.IADD R99, R99, 0x1, -R0.reuse ;  /* 0x000000016363a824 */ /* 0x100fe200078e0a00 */
[----:B------:R-:W-:Y:S01]  /*2600*/  IABS R104, R26 ;  /* 0x0000001a00687213 */ /* 0x000fe20000000000 */
[--C-:B------:R-:W-:Y:S01]  /*2610*/  @!P4 IMAD.IADD R100, R100, 0x1, -R0.reuse ;  /* 0x000000016464c824 */ /* 0x100fe200078e0a00 */
[----:B------:R-:W-:Y:S01]  /*2620*/  ISETP.GE.AND P2, PT, R29, RZ, PT ;  /* 0x000000ff1d00720c */ /* 0x000fe20003f46270 */
[----:B------:R-:W-:Y:S01]  /*2630*/  @!P3 IMAD.IADD R102, R102, 0x1, -R0 ;  /* 0x000000016666b824 */ /* 0x000fe200078e0a00 */
[----:B------:R-:W-:Y:S01]  /*2640*/  ISETP.GT.U32.AND P5, PT, R0, R99, PT ;  /* 0x000000630000720c */ /* 0x000fe20003fa4070 */
[----:B------:R-:W-:Y:S01]  /*2650*/  IMAD.HI.U32 R23, R21, R104, RZ ;  /* 0x0000006815177227 */ /* 0x000fe200078e00ff */
[----:B------:R-:W-:-:S02]  /*2660*/  LOP3.LUT R29, R22, 0xb0, RZ, 0xfc, !PT ;  /* 0x000000b0161d7812 */ /* 0x000fc400078efcff */
[----:B------:R-:W-:Y:S01]  /*2670*/  ISETP.GT.U32.AND P3, PT, R0, R102, PT ;  /* 0x000000660000720c */ /* 0x000fe20003f64070 */
[----:B------:R-:W-:Y:S01]  /*2680*/  IMAD.MOV R23, RZ, RZ, -R23 ;  /* 0x000000ffff177224 */ /* 0x000fe200078e0a17 */
[----:B------:R-:W-:Y:S01]  /*2690*/  ISETP.GE.AND P4, PT, R30, RZ, PT ;  /* 0x000000ff1e00720c */ /* 0x000fe20003f86270 */
[----:B------:R-:W-:Y:S01]  /*26a0*/  @!P1 IMAD.MOV R96, RZ, RZ, -R96 ;  /* 0x000000ffff609224 */ /* 0x000fe200078e0a60 */
[----:B------:R-:W-:Y:S01]  /*26b0*/  ISETP.GT.U32.AND P1, PT, R0, R100, PT ;  /* 0x000000640000720c */ /* 0x000fe20003f24070 */
[----:B------:R-:W-:Y:S01]  /*26c0*/  @!P6 IMAD.IADD R103, R103, 0x1, -R0 ;  /* 0x000000016767e824 */ /* 0x000fe200078e0a00 */
[----:B------:R-:W-:Y:S01]  /*26d0*/  LOP3.LUT R30, R22, 0xb4, RZ, 0xfc, !PT ;  /* 0x000000b4161e7812 */ /* 0x000fe200078efcff */
[C---:B------:R-:W-:Y:S01]  /*26e0*/  IMAD R104, R0.reuse, R23, R104 ;  /* 0x0000001700687224 */ /* 0x040fe200078e0268 */
[----:B------:R-:W-:Y:S01]  /*26f0*/  IABS R106, R29 ;  /* 0x0000001d006a7213 */ /* 0x000fe20000000000 */
        /* <DEDUP_REMOVED lines=8> */
[----:B------:R-:W-:-:S03]  /*2780*/  IMAD.HI.U32 R23, R21, R106, RZ ;  /* 0x0000006a15177227 */ /* 0x000fc600078e00ff */
[----:B------:R-:W-:Y:S01]  /*2790*/  IABS R108, R31 ;  /* 0x0000001f006c7213 */ /* 0x000fe20000000000 */
[--C-:B------:R-:W-:Y:S01]  /*27a0*/  @!P5 IMAD.IADD R99, R99, 0x1, -R0.reuse ;  /* 0x000000016363d824 */ /* 0x100fe200078e0a00 */
[----:B------:R-:W-:Y:S01]  /*27b0*/  ISETP.GE.AND P5, PT, R34, RZ, PT ;  /* 0x000000ff2200720c */ /* 0x000fe20003fa6270 */
[--C-:B------:R-:W-:Y:S01]  /*27c0*/  @!P1 IMAD.IADD R100, R100, 0x1, -R0.reuse ;  /* 0x0000000164649824 */ /* 0x100fe200078e0a00 */
[----:B------:R-:W-:Y:S01]  /*27d0*/  ISETP.GE.AND P1, PT, R24, RZ, PT ;  /* 0x000000ff1800720c */ /* 0x000fe20003f26270 */
[----:B------:R-:W-:Y:S01]  /*27e0*/  @!P3 IMAD.IADD R102, R102, 0x1, -R0 ;  /* 0x000000016666b824 */ /* 0x000fe200078e0a00 */
[----:B------:R-:W-:Y:S01]  /*27f0*/  ISETP.GT.U32.AND P3, PT, R0, R104, PT ;  /* 0x000000680000720c */ /* 0x000fe20003f64070 */
[----:B------:R-:W-:Y:S01]  /*2800*/  IMAD.HI.U32 R24, R21, R107, RZ ;  /* 0x0000006b15187227 */ /* 0x000fe200078e00ff */
[----:B------:R-:W-:-:S03]  /*2810*/  LOP3.LUT R34, R22, 0xc0, RZ, 0xfc, !PT ;  /* 0x000000c016227812 */ /* 0x000fc600078efcff */
[----:B------:R-:W-:Y:S01]  /*2820*/  IMAD.MOV R23, RZ, RZ, -R23 ;  /* 0x000000ffff177224 */ /* 0x000fe200078e0a17 */
[----:B------:R-:W-:Y:S01]  /*2830*/  IABS R109, R34 ;  /* 0x00000022006d7213 */ /* 0x000fe20000000000 */
[----:B------:R-:W-:Y:S01]  /*2840*/  @!P6 IMAD.IADD R103, R103, 0x1, -R0 ;  /* 0x000000016767e824 */ /* 0x000fe200078e0a00 */
[C---:B------:R-:W-:Y:S01]  /*2850*/  ISETP.GT.U32.AND P6, PT, R0.reuse, R105, PT ;  /* 0x000000690000720c */ /* 0x040fe20003fc4070 */
[----:B------:R-:W-:Y:S02]  /*2860*/  IMAD.MOV R24, RZ, RZ, -R24 ;  /* 0x000000ffff187224 */ /* 0x000fe400078e0a18 */
[C---:B------:R-:W-:Y:S02]  /*2870*/  IMAD R106, R0.reuse, R23, R106 ;  /* 0x00000017006a7224 */ /* 0x040fe400078e026a */
[C---:B------:R-:W-:Y:S02]  /*2880*/  IMAD R107, R0.reuse, R24, R107 ;  /* 0x00000018006b7224 */ /* 0x040fe400078e026b */
[----:B------:R-:W-:Y:S01]  /*2890*/  @!P0 IMAD.MOV R101, RZ, RZ, -R101 ;  /* 0x000000ffff658224 */ /* 0x000fe200078e0a65 */
[----:B------:R-:W-:Y:S01]  /*28a0*/  ISETP.GT.U32.AND P0, PT, R0, R106, PT ;  /* 0x0000006a0000720c */ /* 0x000fe20003f04070 */
[----:B------:R-:W-:Y:S01]  /*28b0*/  @!P3 IMAD.IADD R104, R104, 0x1, -R0 ;  /* 0x000000016868b824 */ /* 0x000fe200078e0a00 */
[----:B------:R-:W-:Y:S01]  /*28c0*/  ISETP.GE.AND P3, PT, R28, RZ, PT ;  /* 0x000000ff1c00720c */ /* 0x000fe20003f66270 */
[----:B------:R-:W-:Y:S01]  /*28d0*/  @!P5 IMAD.MOV R102, RZ, RZ, -R102 ;  /* 0x000000ffff66d224 */ /* 0x000fe200078e0a66 */
[----:B------:R-:W-:Y:S01]  /*28e0*/  ISETP.GT.U32.AND P5, PT, R0, R107, PT ;  /* 0x0000006b0000720c */ /* 0x000fe20003fa4070 */
[----:B------:R-:W-:Y:S01]  /*28f0*/  @!P2 IMAD.MOV R99, RZ, RZ, -R99 ;  /* 0x000000ffff63a224 */ /* 0x000fe200078e0a63 */
[----:B------:R-:W-:Y:S01]  /*2900*/  ISETP.GE.AND P2, PT, R26, RZ, PT ;  /* 0x000000ff1a00720c */ /* 0x000fe20003f46270 */
[----:B------:R-:W-:Y:S01]  /*2910*/  @!P6 IMAD.IADD R105, R105, 0x1, -R0 ;  /* 0x000000016969e824 */ /* 0x000fe200078e0a00 */
[----:B------:R-:W-:Y:S01]  /*2920*/  ISETP.GT.U32.AND P6, PT, R0, R104, PT ;  /* 0x000000680000720c */ /* 0x000fe20003fc4070 */
[----:B------:R-:W-:Y:S01]  /*2930*/  IMAD.HI.U32 R26, R21, R108, RZ ;  /* 0x0000006c151a7227 */ /* 0x000fe200078e00ff */
[----:B------:R-:W-:-:S03]  /*2940*/  LOP3.LUT R28, R22, 0xcc, RZ, 0xfc, !PT ;  /* 0x000000cc161c7812 */ /* 0x000fc600078efcff */
[----:B------:R-:W-:Y:S01]  /*2950*/  IMAD.MOV R27, RZ, RZ, -R26 ;  /* 0x000000ffff1b7224 */ /* 0x000fe200078e0a1a */
[----:B------:R-:W-:Y:S01]  /*2960*/  LOP3.LUT R26, R22, 0xc4, RZ, 0xfc, !PT ;  /* 0x000000c4161a7812 */ /* 0x000fe200078efcff */
[----:B------:R-:W-:Y:S01]  /*2970*/  @!P0 IMAD.IADD R106, R106, 0x1, -R0 ;  /* 0x000000016a6a8824 */ /* 0x000fe200078e0a00 */
[----:B------:R-:W-:Y:S01]  /*2980*/  ISETP.GE.AND P0, PT, R31, RZ, PT ;  /* 0x000000ff1f00720c */ /* 0x000fe20003f06270 */
[C---:B------:R-:W-:Y:S01]  /*2990*/  IMAD R108, R0.reuse, R27, R108 ;  /* 0x0000001b006c7224 */ /* 0x040fe200078e026c */
[----:B------:R-:W-:Y:S01]  /*29a0*/  IABS R110, R26 ;  /* 0x0000001a006e7213 */ /* 0x000fe20000000000 */
[--C-:B------:R-:W-:Y:S01]  /*29b0*/  @!P5 IMAD.IADD R107, R107, 0x1, -R0.reuse ;  /* 0x000000016b6bd824 */ /* 0x100fe200078e0a00 */
[----:B------:R-:W-:Y:S01]  /*29c0*/  ISETP.GT.U32.AND P5, PT, R0, R106, PT ;  /* 0x0000006a0000720c */ /* 0x000fe20003fa4070 */
[----:B------:R-:W-:Y:S01]  /*29d0*/  IMAD.HI.U32 R23, R21, R109, RZ ;  /* 0x0000006d15177227 */ /* 0x000fe200078e00ff */
[----:B------:R-:W-:Y:S02]  /*29e0*/  LOP3.LUT R27, R22, 0xc8, RZ, 0xfc, !PT ;  /* 0x000000c8161b7812 */ /* 0x000fe400078efcff */
[----:B------:R-:W-:Y:S01]  /*29f0*/  IABS R112, R28 ;  /* 0x0000001c00707213 */ /* 0x000fe20000000000 */
[----:B------:R-:W-:Y:S01]  /*2a00*/  @!P6 IMAD.IADD R104, R104, 0x1, -R0 ;  /* 0x000000016868e824 */ /* 0x000fe200078e0a00 */
[C---:B------:R-:W-:Y:S01]  /*2a10*/  ISETP.GT.U32.AND P6, PT, R0.reuse, R108, PT ;  /* 0x0000006c0000720c */ /* 0x040fe20003fc4070 */
[----:B------:R-:W-:Y:S01]  /*2a20*/  IMAD.MOV R23, RZ, RZ, -R23 ;  /* 0x000000ffff177224 */ /* 0x000fe200078e0a17 */
[----:B------:R-:W-:Y:S01]  /*2a30*/  IABS R111, R27 ;  /* 0x0000001b006f7213 */ /* 0x000fe20000000000 */
[----:B------:R-:W-:Y:S01]  /*2a40*/  @!P4 IMAD.MOV R100, RZ, RZ, -R100 ;  /* 0x000000ffff64c224 */ /* 0x000fe200078e0a64 */
[C---:B------:R-:W-:Y:S01]  /*2a50*/  ISETP.GT.U32.AND P4, PT, R0.reuse, R105, PT ;  /* 0x000000690000720c */ /* 0x040fe20003f84070 */
[----:B------:R-:W-:-:S02]  /*2a60*/  IMAD R109, R0, R23, R109 ;  /* 0x00000017006d7224 */ /* 0x000fc400078e026d */
[----:B------:R-:W-:Y:S02]  /*2a70*/  @!P5 IMAD.IADD R106, R106, 0x1, -R0 ;  /* 0x000000016a6ad824 */ /* 0x000fe400078e0a00 */
[----:B------:R-:W-:Y:S01]  /*2a80*/  IMAD.HI.U32 R23, R21, R110, RZ ;  /* 0x0000006e15177227 */ /* 0x000fe200078e00ff */
[----:B------:R-:W-:-:S03]  /*2a90*/  ISETP.GT.U32.AND P5, PT, R0, R109, PT ;  /* 0x0000006d0000720c */ /* 0x000fc60003fa4070 */
[----:B------:R-:W-:Y:S01]  /*2aa0*/  @!P6 IMAD.IADD R108, R108, 0x1, -R0 ;  /* 0x000000016c6ce824 */ /* 0x000fe200078e0a00 */
[C---:B------:R-:W-:Y:S01]  /*2ab0*/  ISETP.GT.U32.AND P6, PT, R0.reuse, R107, PT ;  /* 0x0000006b0000720c */ /* 0x040fe20003fc4070 */
[----:B------:R-:W-:Y:S02]  /*2ac0*/  @!P2 IMAD.MOV R104, RZ, RZ, -R104 ;  /* 0x000000ffff68a224 */ /* 0x000fe400078e0a68 */
[----:B------:R-:W-:Y:S01]  /*2ad0*/  IMAD.MOV R23, RZ, RZ, -R23 ;  /* 0x000000ffff177224 */ /* 0x000fe200078e0a17 */
[----:B------:R-:W-:Y:S01]  /*2ae0*/  ISETP.GT.U32.AND P2, PT, R0, R108, PT ;  /* 0x0000006c0000720c */ /* 0x000fe20003f44070 */
[----:B------:R-:W-:Y:S01]  /*2af0*/  @!P1 IMAD.MOV R103, RZ, RZ, -R103 ;  /* 0x000000ffff679224 */ /* 0x000fe200078e0a67 */
[----:B------:R-:W-:Y:S01]  /*2b00*/  ISETP.GE.AND P1, PT, R29, RZ, PT ;  /* 0x000000ff1d00720c */ /* 0x000fe20003f26270 */
[----:B------:R-:W-:Y:S01]  /*2b10*/  @!P4 IMAD.IADD R105, R105, 0x1, -R0 ;  /* 0x000000016969c824 */ /* 0x000fe200078e0a00 */
[----:B------:R-:W-:Y:S01]  /*2b20*/  LOP3.LUT R29, R22, 0xd0, RZ, 0xfc, !PT ;  /* 0x000000d0161d7812 */ /* 0x000fe200078efcff */
[----:B------:R-:W-:Y:S01]  /*2b30*/  IMAD R110, R0, R23, R110 ;  /* 0x00000017006e7224 */ /* 0x000fe200078e026e */
[----:B------:R-:W-:Y:S01]  /*2b40*/  ISETP.GE.AND P4, PT, R30, RZ, PT ;  /* 0x000000ff1e00720c */ /* 0x000fe20003f86270 */
[----:B------:R-:W-:Y:S01]  /*2b50*/  @!P5 IMAD.IADD R109, R109, 0x1, -R0 ;  /* 0x000000016d6dd824 */ /* 0x000fe200078e0a00 */
[----:B------:R-:W-:Y:S01]  /*2b60*/  IABS R113, R29 ;  /* 0x0000001d00717213 */ /* 0x000fe20000000000 */
[----:B------:R-:W-:Y:S01]  /*2b70*/  IMAD.HI.U32 R23, R21, R111, RZ ;  /* 0x0000006f15177227 */ /* 0x000fe200078e00ff */
[----:B------:R-:W-:-:S02]  /*2b80*/  ISETP.GE.AND P5, PT, R26, RZ, PT ;  /* 0x000000ff1a00720c */ /* 0x000fc40003fa6270 */
[----:B------:R-:W-:Y:S01]  /*2b90*/  LOP3.LUT R30, R22, 0xe0, RZ, 0xfc, !PT ;  /* 0x000000e0161e7812 */ /* 0x000fe200078efcff */
[----:B------:R-:W-:Y:S01]  /*2ba0*/  @!P3 IMAD.MOV R105, RZ, RZ, -R105 ;  /* 0x000000ffff69b224 */ /* 0x000fe200078e0a69 */
[C---:B------:R-:W-:Y:S01]  /*2bb0*/  ISETP.GT.U32.AND P3, PT, R0.reuse, R109, PT ;  /* 0x0000006d0000720c */ /* 0x040fe20003f64070 */
[----:B------:R-:W-:Y:S02]  /*2bc0*/  IMAD.MOV R24, RZ, RZ, -R23 ;  /* 0x000000ffff187224 */ /* 0x000fe400078e0a17 */
[--C-:B------:R-:W-:Y:S01]  /*2bd0*/  @!P6 IMAD.IADD R107, R107, 0x1, -R0.reuse ;  /* 0x000000016b6be824 */ /* 0x100fe200078e0a00 */
[----:B------:R-:W-:Y:S01]  /*2be0*/  ISETP.GT.U32.AND P6, PT, R0, R110, PT ;  /* 0x0000006e0000720c */ /* 0x000fe20003fc4070 */
[----:B------:R-:W-:Y:S01]  /*2bf0*/  @!P2 IMAD.IADD R108, R108, 0x1, -R0 ;  /* 0x000000016c6ca824 */ /* 0x000fe200078e0a00 */
[----:B------:R-:W-:Y:S01]  /*2c00*/  ISETP.GE.AND P2, PT, R34, RZ, PT ;  /* 0x000000ff2200720c */ /* 0x000fe20003f46270 */
[----:B------:R-:W-:Y:S01]  /*2c10*/  IMAD R111, R0, R24, R111 ;  /* 0x00000018006f7224 */ /* 0x000fe200078e026f */
[----:B------:R-:W-:Y:S01]  /*2c20*/  LOP3.LUT R34, R22, 0xf0, RZ, 0xfc, !PT ;  /* 0x000000f016227812 */ /* 0x000fe200078efcff */
[----:B------:R-:W-:-:S03]  /*2c30*/  IMAD.HI.U32 R24, R21, R113, RZ ;  /* 0x0000007115187227 */ /* 0x000fc600078e00ff */
[----:B------:R-:W-:Y:S01]  /*2c40*/  IABS R53, R34 ;  /* 0x0000002200357213 */ /* 0x000fe20000000000 */
[----:B------:R-:W-:Y:S02]  /*2c50*/  IMAD.MOV R24, RZ, RZ, -R24 ;  /* 0x000000ffff187224 */ /* 0x000fe400078e0a18 */
[----:B------:R-:W-:Y:S01]  /*2c60*/  @!P1 IMAD.MOV R106, RZ, RZ, -R106 ;  /* 0x000000ffff6a9224 */ /* 0x000fe200078e0a6a */
[C---:B------:R-:W-:Y:S01]  /*2c70*/  ISETP.GT.U32.AND P1, PT, R0.reuse, R111, PT ;  /* 0x0000006f0000720c */ /* 0x040fe20003f24070 */
[--C-:B------:R-:W-:Y:S01]  /*2c80*/  @!P3 IMAD.IADD R109, R109, 0x1, -R0.reuse ;  /* 0x000000016d6db824 */ /* 0x100fe200078e0a00 */
[----:B------:R-:W-:Y:S01]  /*2c90*/  ISETP.GE.AND P3, PT, R29, RZ, PT ;  /* 0x000000ff1d00720c */ /* 0x000fe20003f66270 */
[----:B------:R-:W-:Y:S01]  /*2ca0*/  IMAD R113, R0, R24, R113 ;  /* 0x0000001800717224 */ /* 0x000fe200078e0271 */
[----:B------:R-:W-:Y:S01]  /*2cb0*/  IABS R29, R30 ;  /* 0x0000001e001d7213 */ /* 0x000fe20000000000 */
[----:B------:R-:W-:Y:S01]  /*2cc0*/  @!P6 IMAD.IADD R110, R110, 0x1, -R0 ;  /* 0x000000016e6ee824 */ /* 0x000fe200078e0a00 */
[----:B------:R-:W-:Y:S01]  /*2cd0*/  LOP3.LUT R24, R22, 0xd8, RZ, 0xfc, !PT ;  /* 0x000000d816187812 */ /* 0x000fe200078efcff */
[----:B------:R-:W-:Y:S01]  /*2ce0*/  @!P2 IMAD.MOV R109, RZ, RZ, -R109 ;  /* 0x000000ffff6da224 */ /* 0x000fe200078e0a6d */
[C---:B------:R-:W-:Y:S01]  /*2cf0*/  ISETP.GT.U32.AND P2, PT, R0.reuse, R113, PT ;  /* 0x000000710000720c */ /* 0x040fe20003f44070 */
[----:B------:R-:W-:Y:S01]  /*2d00*/  @!P0 IMAD.MOV R108, RZ, RZ, -R108 ;  /* 0x000000ffff6c8224 */ /* 0x000fe200078e0a6c */
[----:B------:R-:W-:Y:S01]  /*2d10*/  ISETP.GT.U32.AND P6, PT, R0, R110, PT ;  /* 0x0000006e0000720c */ /* 0x000fe20003fc4070 */
[----:B------:R-:W-:Y:S01]  /*2d20*/  IMAD.HI.U32 R23, R21, R112, RZ ;  /* 0x0000007015177227 */ /* 0x000fe200078e00ff */
[----:B------:R-:W-:-:S02]  /*2d30*/  ISETP.GE.AND P0, PT, R28, RZ, PT ;  /* 0x000000ff1c00720c */ /* 0x000fc40003f06270 */
[----:B------:R-:W-:Y:S01]  /*2d40*/  LOP3.LUT R28, R22, 0xd4, RZ, 0xfc, !PT ;  /* 0x000000d4161c7812 */ /* 0x000fe200078efcff */
[----:B------:R-:W-:Y:S02]  /*2d50*/  @!P1 IMAD.IADD R111, R111, 0x1, -R0 ;  /* 0x000000016f6f9824 */ /* 0x000fe400078e0a00 */
[----:B------:R-:W-:Y:S01]  /*2d60*/  IMAD.MOV R23, RZ, RZ, -R23 ;  /* 0x000000ffff177224 */ /* 0x000fe200078e0a17 */
[----:B------:R-:W-:Y:S01]  /*2d70*/  IABS R26, R28 ;  /* 0x0000001c001a7213 */ /* 0x000fe20000000000 */
[----:B------:R-:W-:Y:S01]  /*2d80*/  @!P4 IMAD.MOV R107, RZ, RZ, -R107 ;  /* 0x000000ffff6bc224 */ /* 0x000fe200078e0a6b */
[C---:B------:R-:W-:Y:S01]  /*2d90*/  ISETP.GT.U32.AND P1, PT, R0.reuse, R111, PT ;  /* 0x0000006f0000720c */ /* 0x040fe20003f24070 */
[----:B------:R-:W-:Y:S01]  /*2da0*/  IMAD R112, R0, R23, R112 ;  /* 0x0000001700707224 */ /* 0x000fe200078e0270 */
[----:B------:R-:W-:Y:S01]  /*2db0*/  ISETP.GE.AND P4, PT, R27, RZ, PT ;  /* 0x000000ff1b00720c */ /* 0x000fe20003f86270 */
[----:B------:R-:W-:Y:S01]  /*2dc0*/  @!P2 IMAD.IADD R113, R113, 0x1, -R0 ;  /* 0x000000017171a824 */ /* 0x000fe200078e0a00 */
[----:B------:R-:W-:Y:S01]  /*2dd0*/  IABS R27, R24 ;  /* 0x00000018001b7213 */ /* 0x000fe20000000000 */
[----:B------:R-:W-:-:S03]  /*2de0*/  IMAD.HI.U32 R23, R21, R26, RZ ;  /* 0x0000001a15177227 */ /* 0x000fc600078e00ff */
[----:B------:R-:W-:Y:S01]  /*2df0*/  ISETP.GT.U32.AND P2, PT, R0, R113, PT ;  /* 0x000000710000720c */ /* 0x000fe20003f44070 */
[--C-:B------:R-:W-:Y:S01]  /*2e00*/  @!P6 IMAD.IADD R110, R110, 0x1, -R0.reuse ;  /* 0x000000016e6ee824 */ /* 0x100fe200078e0a00 */
[----:B------:R-:W-:Y:S01]  /*2e10*/  ISETP.GT.U32.AND P6, PT, R0, R112, PT ;  /* 0x000000700000720c */ /* 0x000fe20003fc4070 */
[----:B------:R-:W-:Y:S02]  /*2e20*/  IMAD.MOV R23, RZ, RZ, -R23 ;  /* 0x000000ffff177224 */ /* 0x000fe400078e0a17 */
[----:B------:R-:W-:Y:S01]  /*2e30*/  @!P1 IMAD.IADD R111, R111, 0x1, -R0 ;  /* 0x000000016f6f9824 */ /* 0x000fe200078e0a00 */
[----:B------:R-:W-:Y:S01]  /*2e40*/  ISETP.GE.AND P1, PT, R24, RZ, PT ;  /* 0x000000ff1800720c */ /* 0x000fe20003f26270 */
[----:B------:R-:W-:Y:S02]  /*2e50*/  IMAD R23, R0, R23, R26 ;  /* 0x0000001700177224 */ /* 0x000fe400078e021a */
[----:B------:R-:W-:-:S04]  /*2e60*/  IMAD.HI.U32 R26, R21, R29, RZ ;  /* 0x0000001d151a7227 */ /* 0x000fc800078e00ff */
[----:B------:R-:W-:Y:S02]  /*2e70*/  IMAD.MOV R26, RZ, RZ, -R26 ;  /* 0x000000ffff1a7224 */ /* 0x000fe400078e0a1a */
[----:B------:R-:W-:Y:S01]  /*2e80*/  @!P4 IMAD.MOV R111, RZ, RZ, -R111 ;  /* 0x000000ffff6fc224 */ /* 0x000fe200078e0a6f */
[----:B------:R-:W-:Y:S01]  /*2e90*/  ISETP.GT.U32.AND P4, PT, R0, R23, PT ;  /* 0x000000170000720c */ /* 0x000fe20003f84070 */
[--C-:B------:R-:W-:Y:S02]  /*2ea0*/  @!P6 IMAD.IADD R112, R112, 0x1, -R0.reuse ;  /* 0x000000017070e824 */ /* 0x100fe400078e0a00 */
[C---:B------:R-:W-:Y:S02]  /*2eb0*/  IMAD R29, R0.reuse, R26, R29 ;  /* 0x0000001a001d7224 */ /* 0x040fe400078e021d */
[----:B------:R-:W-:Y:S01]  /*2ec0*/  @!P2 IMAD.IADD R113, R113, 0x1, -R0 ;  /* 0x000000017171a824 */ /* 0x000fe200078e0a00 */
[----:B------:R-:W-:Y:S01]  /*2ed0*/  ISETP.GT.U32.AND P6, PT, R0, R112, PT ;  /* 0x000000700000720c */ /* 0x000fe20003fc4070 */
[----:B------:R-:W-:-:S04]  /*2ee0*/  IMAD.HI.U32 R24, R21, R27, RZ ;  /* 0x0000001b15187227 */ /* 0x000fc800078e00ff */
[----:B------:R-:W-:Y:S01]  /*2ef0*/  @!P3 IMAD.MOV R113, RZ, RZ, -R113 ;  /* 0x000000ffff71b224 */ /* 0x000fe200078e0a71 */
[C---:B------:R-:W-:Y:S01]  /*2f00*/  ISETP.GT.U32.AND P3, PT, R0.reuse, R29, PT ;  /* 0x0000001d0000720c */ /* 0x040fe20003f64070 */
[----:B------:R-:W-:Y:S02]  /*2f10*/  IMAD.MOV R24, RZ, RZ, -R24 ;  /* 0x000000ffff187224 */ /* 0x000fe400078e0a18 */
[--C-:B------:R-:W-:Y:S02]  /*2f20*/  @!P4 IMAD.IADD R23, R23, 0x1, -R0.reuse ;  /* 0x000000011717c824 */ /* 0x100fe400078e0a00 */
[----:B------:R-:W-:Y:S01]  /*2f30*/  IMAD R27, R0, R24, R27 ;  /* 0x00000018001b7224 */ /* 0x000fe200078e021b */
[----:B------:R-:W-:Y:S01]  /*2f40*/  LOP3.LUT R24, R22, 0xe4, RZ, 0xfc, !PT ;  /* 0x000000e416187812 */ /* 0x000fe200078efcff */
[----:B------:R-:W-:Y:S01]  /*2f50*/  @!P6 IMAD.IADD R112, R112, 0x1, -R0 ;  /* 0x000000017070e824 */ /* 0x000fe200078e0a00 */
[C---:B------:R-:W-:Y:S01]  /*2f60*/  ISETP.GT.U32.AND P4, PT, R0.reuse, R23, PT ;  /* 0x000000170000720c */ /* 0x040fe20003f84070 */
[----:B------:R-:W-:Y:S01]  /*2f70*/  @!P5 IMAD.MOV R110, RZ, RZ, -R110 ;  /* 0x000000ffff6ed224 */ /* 0x000fe200078e0a6e */
[----:B------:R-:W-:Y:S01]  /*2f80*/  ISETP.GT.U32.AND P2, PT, R0, R27, PT ;  /* 0x0000001b0000720c */ /* 0x000fe20003f44070 */
[----:B------:R-:W-:Y:S01]  /*2f90*/  @!P0 IMAD.MOV R112, RZ, RZ, -R112 ;  /* 0x000000ffff708224 */ /* 0x000fe200078e0a70 */
[----:B------:R-:W-:Y:S01]  /*2fa0*/  IABS R31, R24 ;  /* 0x00000018001f7213 */ /* 0x000fe20000000000 */
[----:B------:R-:W-:Y:S01]  /*2fb0*/  @!P3 IMAD.IADD R29, R29, 0x1, -R0 ;  /* 0x000000011d1db824 */ /* 0x000fe200078e0a00 */
[----:B------:R-:W-:-:S02]  /*2fc0*/  ISETP.GE.AND P5, PT, R28, RZ, PT ;  /* 0x000000ff1c00720c */ /* 0x000fc40003fa6270 */
[----:B------:R-:W-:Y:S02]  /*2fd0*/  LOP3.LUT R28, R22, 0xe8, RZ, 0xfc, !PT ;  /* 0x000000e8161c7812 */ /* 0x000fe400078efcff */
[----:B------:R-:W-:Y:S02]  /*2fe0*/  ISETP.GE.AND P6, PT, R30, RZ, PT ;  /* 0x000000ff1e00720c */ /* 0x000fe40003fc6270 */
[----:B------:R-:W-:Y:S01]  /*2ff0*/  ISETP.GE.AND P0, PT, R24, RZ, PT ;  /* 0x000000ff1800720c */ /* 0x000fe20003f06270 */
[----:B------:R-:W-:Y:S01]  /*3000*/  IMAD.HI.U32 R24, R21, R31, RZ ;  /* 0x0000001f15187227 */ /* 0x000fe200078e00ff */
[----:B------:R-:W-:Y:S02]  /*3010*/  LOP3.LUT R30, R22, 0xec, RZ, 0xfc, !PT ;  /* 0x000000ec161e7812 */ /* 0x000fe400078efcff */
[C---:B------:R-:W-:Y:S01]  /*3020*/  ISETP.GT.U32.AND P3, PT, R0.reuse, R29, PT ;  /* 0x0000001d0000720c */ /* 0x040fe20003f64070 */
[----:B------:R-:W-:Y:S01]  /*3030*/  @!P2 IMAD.IADD R27, R27, 0x1, -R0 ;  /* 0x000000011b1ba824 */ /* 0x000fe200078e0a00 */
[----:B------:R-:W-:Y:S01]  /*3040*/  IABS R49, R28 ;  /* 0x0000001c00317213 */ /* 0x000fe20000000000 */
[----:B------:R-:W-:Y:S01]  /*3050*/  IMAD.MOV R24, RZ, RZ, -R24 ;  /* 0x000000ffff187224 */ /* 0x000fe200078e0a18 */
[----:B------:R-:W-:Y:S01]  /*3060*/  IABS R51, R30 ;  /* 0x0000001e00337213 */ /* 0x000fe20000000000 */
[----:B------:R-:W-:Y:S01]  /*3070*/  @!P4 IMAD.IADD R23, R23, 0x1, -R0 ;  /* 0x000000011717c824 */ /* 0x000fe200078e0a00 */
[----:B------:R-:W-:Y:S01]  /*3080*/  ISETP.GT.U32.AND P2, PT, R0, R27, PT ;  /* 0x0000001b0000720c */ /* 0x000fe20003f44070 */
[----:B------:R-:W-:Y:S01]  /*3090*/  IMAD.HI.U32 R26, R21, R49, RZ ;  /* 0x00000031151a7227 */ /* 0x000fe200078e00ff */
[----:B------:R-:W-:-:S03]  /*30a0*/  ISETP.GE.AND P4, PT, R28, RZ, PT ;  /* 0x000000ff1c00720c */ /* 0x000fc60003f86270 */
[----:B------:R-:W-:Y:S02]  /*30b0*/  IMAD R31, R0, R24, R31 ;  /* 0x00000018001f7224 */ /* 0x000fe400078e021f */
[----:B------:R-:W-:-:S04]  /*30c0*/  IMAD.HI.U32 R24, R21, R51, RZ ;  /* 0x0000003315187227 */ /* 0x000fc800078e00ff */
[----:B------:R-:W-:Y:S02]  /*30d0*/  IMAD.MOV R26, RZ, RZ, -R26 ;  /* 0x000000ffff1a7224 */ /* 0x000fe400078e0a1a */
[----:B------:R-:W-:Y:S02]  /*30e0*/  IMAD.MOV.U32 R41, RZ, RZ, R23 ;  /* 0x000000ffff297224 */ /* 0x000fe400078e0017 */
[----:B------:R-:W-:Y:S02]  /*30f0*/  IMAD.MOV R24, RZ, RZ, -R24 ;  /* 0x000000ffff187224 */ /* 0x000fe400078e0a18 */
[----:B------:R-:W-:Y:S01]  /*3100*/  @!P3 IMAD.IADD R29, R29, 0x1, -R0 ;  /* 0x000000011d1db824 */ /* 0x000fe200078e0a00 */
[----:B------:R-:W-:Y:S01]  /*3110*/  ISETP.GE.AND P3, PT, R22, RZ, PT ;  /* 0x000000ff1600720c */ /* 0x000fe20003f66270 */
[----:B------:R-:W-:Y:S02]  /*3120*/  IMAD R49, R0, R26, R49 ;  /* 0x0000001a00317224 */ /* 0x000fe400078e0231 */
[----:B------:R-:W-:Y:S01]  /*3130*/  @!P5 IMAD.MOV R41, RZ, RZ, -R41 ;  /* 0x000000ffff29d224 */ /* 0x000fe200078e0a29 */
[----:B------:R-:W-:Y:S01]  /*3140*/  ISETP.GE.AND P5, PT, R30, RZ, PT ;  /* 0x000000ff1e00720c */ /* 0x000fe20003fa6270 */
[----:B------:R-:W-:Y:S01]  /*3150*/  IMAD.HI.U32 R26, R21, R53, RZ ;  /* 0x00000035151a7227 */ /* 0x000fe200078e00ff */
[----:B------:R-:W-:-:S03]  /*3160*/  LOP3.LUT R30, R22, 0xf8, RZ, 0xfc, !PT ;  /* 0x000000f8161e7812 */ /* 0x000fc600078efcff */
[----:B------:R-:W-:Y:S01]  /*3170*/  IMAD R51, R0, R24, R51 ;  /* 0x0000001800337224 */ /* 0x000fe200078e0233 */
[----:B------:R-:W-:Y:S01]  /*3180*/  IABS R24, R22 ;  /* 0x0000001600187213 */ /* 0x000fe20000000000 */
[----:B------:R-:W-:Y:S01]  /*3190*/  IMAD.MOV.U32 R45, RZ, RZ, R29 ;  /* 0x000000ffff2d7224 */ /* 0x000fe200078e001d */
[----:B------:R-:W-:Y:S01]  /*31a0*/  IABS R59, R30 ;  /* 0x0000001e003b7213 */ /* 0x000fe20000000000 */
[----:B------:R-:W-:Y:S02]  /*31b0*/  IMAD.MOV R26, RZ, RZ, -R26 ;  /* 0x000000ffff1a7224 */ /* 0x000fe400078e0a1a */
[----:B------:R-:W-:-:S04]  /*31c0*/  IMAD.HI.U32 R23, R21, R55, RZ ;  /* 0x0000003715177227 */ /* 0x000fc800078e00ff */
[----:B------:R-:W-:Y:S01]  /*31d0*/  @!P6 IMAD.MOV R45, RZ, RZ, -R45 ;  /* 0x000000ffff2de224 */ /* 0x000fe200078e0a2d */
[C---:B------:R-:W-:Y:S01]  /*31e0*/  ISETP.GT.U32.AND P6, PT, R0.reuse, R51, PT ;  /* 0x000000330000720c */ /* 0x040fe20003fc4070 */
[----:B------:R-:W-:Y:S01]  /*31f0*/  @!P2 IMAD.IADD R27, R27, 0x1, -R0 ;  /* 0x000000011b1ba824 */ /* 0x000fe200078e0a00 */
[----:B------:R-:W-:Y:S01]  /*3200*/  ISETP.GT.U32.AND P2, PT, R0, R31, PT ;  /* 0x0000001f0000720c */ /* 0x000fe20003f44070 */
[----:B------:R-:W-:-:S04]  /*3210*/  IMAD.HI.U32 R22, R21, R24, RZ ;  /* 0x0000001815167227 */ /* 0x000fc800078e00ff */
[----:B------:R-:W-:Y:S02]  /*3220*/  IMAD R53, R0, R26, R53 ;  /* 0x0000001a00357224 */ /* 0x000fe400078e0235 */
[----:B------:R-:W-:Y:S02]  /*3230*/  IMAD.MOV R26, RZ, RZ, -R23 ;  /* 0x000000ffff1a7224 */ /* 0x000fe400078e0a17 */
[----:B------:R-:W-:Y:S02]  /*3240*/  IMAD.MOV.U32 R115, RZ, RZ, R27 ;  /* 0x000000ffff737224 */ /* 0x000fe400078e001b */
[----:B------:R-:W-:-:S04]  /*3250*/  IMAD.HI.U32 R23, R21, R59, RZ ;  /* 0x0000003b15177227 */ /* 0x000fc800078e00ff */
[----:B------:R-:W-:Y:S02]  /*3260*/  IMAD.MOV R27, RZ, RZ, -R22 ;  /* 0x000000ffff1b7224 */ /* 0x000fe400078e0a16 */
[C---:B------:R-:W-:Y:S02]  /*3270*/  IMAD R55, R0.reuse, R26, R55 ;  /* 0x0000001a00377224 */ /* 0x040fe400078e0237 */
[----:B------:R-:W-:Y:S02]  /*3280*/  IMAD.MOV R26, RZ, RZ, -R23 ;  /* 0x000000ffff1a7224 */ /* 0x000fe400078e0a17 */
[----:B------:R-:W-:Y:S01]  /*3290*/  @!P1 IMAD.MOV R115, RZ, RZ, -R115 ;  /* 0x000000ffff739224 */ /* 0x000fe200078e0a73 */
[C---:B------:R-:W-:Y:S01]  /*32a0*/  ISETP.GT.U32.AND P1, PT, R0.reuse, R49, PT ;  /* 0x000000310000720c */ /* 0x040fe20003f24070 */
[----:B------:R-:W-:Y:S02]  /*32b0*/  IMAD R23, R0, R27, R24 ;  /* 0x0000001b00177224 */ /* 0x000fe400078e0218 */
[----:B------:R-:W-:-:S02]  /*32c0*/  @!P6 IMAD.IADD R51, R51, 0x1, -R0 ;  /* 0x000000013333e824 */ /* 0x000fc400078e0a00 */
[----:B------:R-:W-:Y:S01]  /*32d0*/  VIADD R22, R2, UR7 ;  /* 0x0000000702167c36 */ /* 0x000fe20008000000 */
[----:B------:R-:W-:Y:S01]  /*32e0*/  ISETP.GT.U32.AND P6, PT, R0, R23, PT ;  /* 0x000000170000720c */ /* 0x000fe20003fc4070 */
[--C-:B------:R-:W-:Y:S02]  /*32f0*/  @!P2 IMAD.IADD R31, R31, 0x1, -R0.reuse ;  /* 0x000000011f1fa824 */ /* 0x100fe400078e0a00 */
[C---:B------:R-:W-:Y:S02]  /*3300*/  VIADD R36, R22.reuse, 0x1c ;  /* 0x0000001c16247836 */ /* 0x040fe40000000000 */
[----:B------:R-:W-:Y:S01]  /*3310*/  VIADD R38, R22, 0x3c ;  /* 0x0000003c16267836 */ /* 0x000fe20000000000 */
[----:B------:R-:W-:Y:S01]  /*3320*/  ISETP.GT.U32.AND P2, PT, R0, R31, PT ;  /* 0x0000001f0000720c */ /* 0x000fe20003f44070 */
[--C-:B------:R-:W-:Y:S01]  /*3330*/  @!P1 IMAD.IADD R49, R49, 0x1, -R0.reuse ;  /* 0x0000000131319824 */ /* 0x100fe200078e0a00 */
[----:B------:R-:W-:Y:S01]  /*3340*/  IABS R27, R36 ;  /* 0x00000024001b7213 */ /* 0x000fe20000000000 */
[----:B------:R-:W-:Y:S01]  /*3350*/  VIADD R40, R22, 0x5c ;  /* 0x0000005c16287836 */ /* 0x000fe20000000000 */
[----:B------:R-:W-:Y:S01]  /*3360*/  IABS R29, R38 ;  /* 0x00000026001d7213 */ /* 0x000fe20000000000 */
[C---:B------:R-:W-:Y:S01]  /*3370*/  IMAD R59, R0.reuse, R26, R59 ;  /* 0x0000001a003b7224 */ /* 0x040fe200078e023b */
[----:B------:R-:W-:Y:S01]  /*3380*/  ISETP.GT.U32.AND P1, PT, R0, R49, PT ;  /* 0x000000310000720c */ /* 0x000fe20003f24070 */
[----:B------:R-:W-:-:S02]  /*3390*/  @!P6 IMAD.IADD R23, R23, 0x1, -R0 ;  /* 0x000000011717e824 */ /* 0x000fc400078e0a00 */
[----:B------:R-:W-:-:S03]  /*33a0*/  IMAD.HI.U32 R24, R21, R27, RZ ;  /* 0x0000001b15187227 */ /* 0x000fc600078e00ff */
[C---:B------:R-:W-:Y:S01]  /*33b0*/  ISETP.GT.U32.AND P6, PT, R0.reuse, R23, PT ;  /* 0x000000170000720c */ /* 0x040fe20003fc4070 */
[----:B------:R-:W-:Y:S02]  /*33c0*/  IMAD.MOV R28, RZ, RZ, -R24 ;  /* 0x000000ffff1c7224 */ /* 0x000fe400078e0a18 */
[--C-:B------:R-:W-:Y:S01]  /*33d0*/  @!P2 IMAD.IADD R31, R31, 0x1, -R0.reuse ;  /* 0x000000011f1fa824 */ /* 0x100fe200078e0a00 */
[C---:B------:R-:W-:Y:S01]  /*33e0*/  ISETP.GT.U32.AND P2, PT, R0.reuse, R53, PT ;  /* 0x000000350000720c */ /* 0x040fe20003f44070 */
[C---:B------:R-:W-:Y:S02]  /*33f0*/  IMAD R27, R0.reuse, R28, R27 ;  /* 0x0000001c001b7224 */ /* 0x040fe400078e021b */
[----:B------:R-:W-:Y:S01]  /*3400*/  @!P1 IMAD.IADD R49, R49, 0x1, -R0 ;  /* 0x0000000131319824 */ /* 0x000fe200078e0a00 */
[----:B------:R-:W-:Y:S01]  /*3410*/  ISETP.GT.U32.AND P1, PT, R0, R55, PT ;  /* 0x000000370000720c */ /* 0x000fe20003f24070 */
[----:B------:R-:W-:-:S04]  /*3420*/  IMAD.HI.U32 R24, R21, R29, RZ ;  /* 0x0000001d15187227 */ /* 0x000fc800078e00ff */
[----:B------:R-:W-:Y:S01]  /*3430*/  @!P6 IMAD.IADD R23, R23, 0x1, -R0 ;  /* 0x000000011717e824 */ /* 0x000fe200078e0a00 */
[C---:B------:R-:W-:Y:S01]  /*3440*/  ISETP.GT.U32.AND P6, PT, R0.reuse, R27, PT ;  /* 0x0000001b0000720c */ /* 0x040fe20003fc4070 */
[----:B------:R-:W-:Y:S01]  /*3450*/  IMAD.MOV.U32 R47, RZ, RZ, R31 ;  /* 0x000000ffff2f7224 */ /* 0x000fe200078e001f */
[----:B------:R-:W-:Y:S01]  /*3460*/  IABS R31, R40 ;  /* 0x00000028001f7213 */ /* 0x000fe20000000000 */
[----:B------:R-:W-:Y:S02]  /*3470*/  IMAD.MOV R24, RZ, RZ, -R24 ;  /* 0x000000ffff187224 */ /* 0x000fe400078e0a18 */
[----:B------:R-:W-:Y:S01]  /*3480*/  @!P0 IMAD.MOV R47, RZ, RZ, -R47 ;  /* 0x000000ffff2f8224 */ /* 0x000fe200078e0a2f */
[C---:B------:R-:W-:Y:S01]  /*3490*/  ISETP.GT.U32.AND P0, PT, R0.reuse, R51, PT ;  /* 0x000000330000720c */ /* 0x040fe20003f04070 */
[----:B------:R-:W-:Y:S02]  /*34a0*/  @!P1 IMAD.IADD R55, R55, 0x1, -R0 ;  /* 0x0000000137379824 */ /* 0x000fe400078e0a00 */
[----:B------:R-:W-:-:S02]  /*34b0*/  IMAD R29, R0, R24, R29 ;  /* 0x00000018001d7224 */ /* 0x000fc400078e021d */
[--C-:B------:R-:W-:Y:S01]  /*34c0*/  @!P2 IMAD.IADD R53, R53, 0x1, -R0.reuse ;  /* 0x000000013535a824 */ /* 0x100fe200078e0a00 */
[C---:B------:R-:W-:Y:S01]  /*34d0*/  ISETP.GT.U32.AND P1, PT, R0.reuse, R55, PT ;  /* 0x000000370000720c */ /* 0x040fe20003f24070 */
[----:B------:R-:W-:Y:S01]  /*34e0*/  @!P6 IMAD.IADD R27, R27, 0x1, -R0 ;  /* 0x000000011b1be824 */ /* 0x000fe200078e0a00 */
[C---:B------:R-:W-:Y:S01]  /*34f0*/  ISETP.GT.U32.AND P6, PT, R0.reuse, R29, PT ;  /* 0x0000001d0000720c */ /* 0x040fe20003fc4070 */
[----:B------:R-:W-:Y:S01]  /*3500*/  IMAD.HI.U32 R26, R21, R31, RZ ;  /* 0x0000001f151a7227 */ /* 0x000fe200078e00ff */
[----:B------:R-:W-:-:S03]  /*3510*/  ISETP.GT.U32.AND P2, PT, R0, R53, PT ;  /* 0x000000350000720c */ /* 0x000fc60003f44070 */
[----:B------:R-:W-:Y:S02]  /*3520*/  IMAD.MOV R26, RZ, RZ, -R26 ;  /* 0x000000ffff1a7224 */ /* 0x000fe400078e0a1a */
[----:B------:R-:W-:Y:S02]  /*3530*/  VIADD R44, R22, 0x9c ;  /* 0x0000009c162c7836 */ /* 0x000fe40000000000 */
[--C-:B------:R-:W-:Y:S01]  /*3540*/  @!P0 IMAD.IADD R51, R51, 0x1, -R0.reuse ;  /* 0x0000000133338824 */ /* 0x100fe200078e0a00 */
[C---:B------:R-:W-:Y:S01]  /*3550*/  ISETP.GT.U32.AND P0, PT, R0.reuse, R59, PT ;  /* 0x0000003b0000720c */ /* 0x040fe20003f04070 */
[----:B------:R-:W-:Y:S01]  /*3560*/  IMAD R31, R0, R26, R31 ;  /* 0x0000001a001f7224 */ /* 0x000fe200078e021f */
[----:B------:R-:W-:Y:S01]  /*3570*/  IABS R37, R44 ;  /* 0x0000002c00257213 */ /* 0x000fe20000000000 */
[----:B------:R-:W-:Y:S02]  /*3580*/  VIADD R42, R22, 0x7c ;  /* 0x0000007c162a7836 */ /* 0x000fe40000000000 */
[--C-:B------:R-:W-:Y:S01]  /*3590*/  @!P1 IMAD.IADD R55, R55, 0x1, -R0.reuse ;  /* 0x0000000137379824 */ /* 0x100fe200078e0a00 */
[----:B------:R-:W-:Y:S01]  /*35a0*/  ISETP.GE.AND P1, PT, R35, RZ, PT ;  /* 0x000000ff2300720c */ /* 0x000fe20003f26270 */
[----:B------:R-:W-:Y:S01]  /*35b0*/  @!P6 IMAD.IADD R29, R29, 0x1, -R0 ;  /* 0x000000011d1de824 */ /* 0x000fe200078e0a00 */
[----:B------:R-:W-:Y:S01]  /*35c0*/  ISETP.GT.U32.AND P6, PT, R0, R31, PT ;  /* 0x0000001f0000720c */ /* 0x000fe20003fc4070 */
[----:B------:R-:W-:Y:S01]  /*35d0*/  IMAD.HI.U32 R26, R21, R37, RZ ;  /* 0x00000025151a7227 */ /* 0x000fe200078e00ff */
[----:B------:R-:W-:-:S03]  /*35e0*/  IABS R35, R42 ;  /* 0x0000002a00237213 */ /* 0x000fc60000000000 */
[----:B------:R-:W-:Y:S01]  /*35f0*/  @!P2 IMAD.IADD R53, R53, 0x1, -R0 ;  /* 0x000000013535a824 */ /* 0x000fe200078e0a00 */
[----:B------:R-:W-:Y:S01]  /*3600*/  ISETP.GE.AND P2, PT, R34, RZ, PT ;  /* 0x000000ff2200720c */ /* 0x000fe20003f46270 */
[C---:B------:R-:W-:Y:S02]  /*3610*/  VIADD R46, R22.reuse, 0xbc ;  /* 0x000000bc162e7836 */ /* 0x040fe40000000000 */
[----:B------:R-:W-:Y:S02]  /*3620*/  VIADD R48, R22, 0xdc ;  /* 0x000000dc16307836 */ /* 0x000fe40000000000 */
[----:B------:R-:W-:Y:S01]  /*3630*/  IMAD.HI.U32 R24, R21, R35, RZ ;  /* 0x0000002315187227 */ /* 0x000fe200078e00ff */
[----:B------:R-:W-:Y:S02]  /*3640*/  IABS R39, R46 ;  /* 0x0000002e00277213 */ /* 0x000fe40000000000 */
[----:B------:R-:W-:Y:S01]  /*3650*/  IABS R43, R48 ;  /* 0x00000030002b7213 */ /* 0x000fe20000000000 */
[----:B------:R-:W-:-:S02]  /*3660*/  IMAD.MOV R26, RZ, RZ, -R26 ;  /* 0x000000ffff1a7224 */ /* 0x000fc400078e0a1a */
[----:B------:R-:W-:Y:S02]  /*3670*/  VIADD R34, R22, 0xfc ;  /* 0x000000fc16227836 */ /* 0x000fe40000000000 */
[----:B------:R-:W-:Y:S01]  /*3680*/  @!P0 IMAD.IADD R59, R59, 0x1, -R0 ;  /* 0x000000013b3b8824 */ /* 0x000fe200078e0a00 */
[----:B------:R-:W-:Y:S01]  /*3690*/  ISETP.GE.AND P0, PT, R30, RZ, PT ;  /* 0x000000ff1e00720c */ /* 0x000fe20003f06270 */
[----:B------:R-:W-:Y:S01]  /*36a0*/  IMAD.MOV R24, RZ, RZ, -R24 ;  /* 0x000000ffff187224 */ /* 0x000fe200078e0a18 */
[----:B------:R-:W-:Y:S01]  /*36b0*/  IABS R22, R34 ;  /* 0x0000002200167213 */ /* 0x000fe20000000000 */
[C---:B------:R-:W-:Y:S02]  /*36c0*/  IMAD R37, R0.reuse, R26, R37 ;  /* 0x0000001a00257224 */ /* 0x040fe400078e0225 */
[----:B------:R-:W-:Y:S01]  /*36d0*/  @!P4 IMAD.MOV R49, RZ, RZ, -R49 ;  /* 0x000000ffff31c224 */ /* 0x000fe200078e0a31 */
[C---:B------:R-:W-:Y:S01]  /*36e0*/  ISETP.GT.U32.AND P4, PT, R0.reuse, R59, PT ;  /* 0x0000003b0000720c */ /* 0x040fe20003f84070 */
[----:B------:R-:W-:Y:S01]  /*36f0*/  @!P6 IMAD.IADD R31, R31, 0x1, -R0 ;  /* 0x000000011f1fe824 */ /* 0x000fe200078e0a00 */
[----:B------:R-:W-:Y:S01]  /*3700*/  ISETP.GT.U32.AND P6, PT, R0, R29, PT ;  /* 0x0000001d0000720c */ /* 0x000fe20003fc4070 */
[----:B------:R-:W-:-:S04]  /*3710*/  IMAD.HI.U32 R28, R21, R39, RZ ;  /* 0x00000027151c7227 */ /* 0x000fc800078e00ff */
[C---:B------:R-:W-:Y:S02]  /*3720*/  IMAD R35, R0.reuse, R24, R35 ;  /* 0x0000001800237224 */ /* 0x040fe400078e0223 */
[----:B------:R-:W-:Y:S01]  /*3730*/  @!P5 IMAD.MOV R51, RZ, RZ, -R51 ;  /* 0x000000ffff33d224 */ /* 0x000fe200078e0a33 */
[C---:B------:R-:W-:Y:S01]  /*3740*/  ISETP.GT.U32.AND P5, PT, R0.reuse, R27, PT ;  /* 0x0000001b0000720c */ /* 0x040fe20003fa4070 */
[----:B------:R-:W-:Y:S01]  /*3750*/  IMAD.MOV.U32 R57, RZ, RZ, R55 ;  /* 0x000000ffff397224 */ /* 0x000fe200078e0037 */
[----:B------:R-:W1:Y:S01]  /*3760*/  LDS R24, [UR11] ;  /* 0x0000000bff187984 */ /* 0x000e620008000800 */
[----:B------:R-:W-:Y:S01]  /*3770*/  @!P3 IMAD.MOV R23, RZ, RZ, -R23 ;  /* 0x000000ffff17b224 */ /* 0x000fe200078e0a17 */
[----:B------:R-:W-:Y:S01]  /*3780*/  ISETP.GT.U32.AND P3, PT, R0, R37, PT ;  /* 0x000000250000720c */ /* 0x000fe20003f64070 */
[C---:B------:R-:W-:Y:S01]  /*3790*/  IMAD.HI.U32 R30, R21.reuse, R43, RZ ;  /* 0x0000002b151e7227 */ /* 0x040fe200078e00ff */
[----:B------:R-:W2:Y:S03]  /*37a0*/  LDC.64 R54, c[0x0][0x3a8] ;  /* 0x0000ea00ff367b82 */ /* 0x000ea60000000a00 */
[----:B------:R-:W-:-:S04]  /*37b0*/  IMAD.HI.U32 R21, R21, R22, RZ ;  /* 0x0000001615157227 */ /* 0x000fc800078e00ff */
[----:B------:R-:W-:Y:S01]  /*37c0*/  @!P2 IMAD.MOV R53, RZ, RZ, -R53 ;  /* 0x000000ffff35a224 */ /* 0x000fe200078e0a35 */
[C---:B------:R-:W-:Y:S01]  /*37d0*/  ISETP.GT.U32.AND P2, PT, R0.reuse, R31, PT ;  /* 0x0000001f0000720c */ /* 0x040fe20003f44070 */
[----:B------:R-:W-:Y:S02]  /*37e0*/  IMAD.MOV R28, RZ, RZ, -R28 ;  /* 0x000000ffff1c7224 */ /* 0x000fe400078e0a1c */
[----:B------:R-:W-:Y:S01]  /*37f0*/  @!P1 IMAD.MOV R57, RZ, RZ, -R57 ;  /* 0x000000ffff399224 */ /* 0x000fe200078e0a39 */
[C---:B------:R-:W-:Y:S01]  /*3800*/  ISETP.GT.U32.AND P1, PT, R0.reuse, R35, PT ;  /* 0x000000230000720c */ /* 0x040fe20003f24070 */
[----:B------:R-:W-:Y:S02]  /*3810*/  IMAD.MOV R30, RZ, RZ, -R30 ;  /* 0x000000ffff1e7224 */ /* 0x000fe400078e0a1e */
[----:B------:R-:W-:Y:S02]  /*3820*/  IMAD.MOV R21, RZ, RZ, -R21 ;  /* 0x000000ffff157224 */ /* 0x000fe400078e0a15 */
[----:B------:R-:W-:-:S02]  /*3830*/  IMAD R39, R0, R28, R39 ;  /* 0x0000001c00277224 */ /* 0x000fc400078e0227 */
[C---:B------:R-:W-:Y:S02]  /*3840*/  IMAD R43, R0.reuse, R30, R43 ;  /* 0x0000001e002b7224 */ /* 0x040fe400078e022b */
[C---:B------:R-:W-:Y:S02]  /*3850*/  IMAD R21, R0.reuse, R21, R22 ;  /* 0x0000001500157224 */ /* 0x040fe400078e0216 */
[--C-:B------:R-:W-:Y:S01]  /*3860*/  @!P4 IMAD.IADD R59, R59, 0x1, -R0.reuse ;  /* 0x000000013b3bc824 */ /* 0x100fe200078e0a00 */
[C---:B------:R-:W-:Y:S01]  /*3870*/  ISETP.GT.U32.AND P4, PT, R0.reuse, R39, PT ;  /* 0x000000270000720c */ /* 0x040fe20003f84070 */
[--C-:B------:R-:W-:Y:S01]  /*3880*/  @!P5 IMAD.IADD R27, R27, 0x1, -R0.reuse ;  /* 0x000000011b1bd824 */ /* 0x100fe200078e0a00 */
[C---:B------:R-:W-:Y:S01]  /*3890*/  ISETP.GT.U32.AND P5, PT, R0.reuse, R43, PT ;  /* 0x0000002b0000720c */ /* 0x040fe20003fa4070 */
[--C-:B------:R-:W-:Y:S01]  /*38a0*/  @!P3 IMAD.IADD R37, R37, 0x1, -R0.reuse ;  /* 0x000000012525b824 */ /* 0x100fe200078e0a00 */
[----:B------:R-:W-:Y:S01]  /*38b0*/  ISETP.GT.U32.AND P3, PT, R0, R21, PT ;  /* 0x000000150000720c */ /* 0x000fe20003f64070 */
[--C-:B------:R-:W-:Y:S01]  /*38c0*/  @!P2 IMAD.IADD R31, R31, 0x1, -R0.reuse ;  /* 0x000000011f1fa824 */ /* 0x100fe200078e0a00 */
[----:B------:R-:W-:Y:S01]  /*38d0*/  ISETP.NE.U32.AND P2, PT, R9, RZ, PT ;  /* 0x000000ff0900720c */ /* 0x000fe20003f45070 */
[--C-:B------:R-:W-:Y:S01]  /*38e0*/  @!P6 IMAD.IADD R29, R29, 0x1, -R0.reuse ;  /* 0x000000011d1de824 */ /* 0x100fe200078e0a00 */
[----:B------:R-:W-:Y:S01]  /*38f0*/  ISETP.GE.AND P6, PT, R36, RZ, PT ;  /* 0x000000ff2400720c */ /* 0x000fe20003fc6270 */
[--C-:B------:R-:W-:Y:S01]  /*3900*/  @!P1 IMAD.IADD R35, R35, 0x1, -R0.reuse ;  /* 0x0000000123239824 */ /* 0x100fe200078e0a00 */
[----:B------:R-:W-:Y:S01]  /*3910*/  ISETP.GE.AND P1, PT, R38, RZ, PT ;  /* 0x000000ff2600720c */ /* 0x000fe20003f26270 */
[----:B------:R-:W-:Y:S01]  /*3920*/  IMAD.MOV.U32 R9, RZ, RZ, R59 ;  /* 0x000000ffff097224 */ /* 0x000fe200078e003b */
[----:B-1----:R-:W-:Y:S01]  /*3930*/  R2UR UR10, R24 ;  /* 0x00000000180a72ca */ /* 0x002fe200000e0000 */
[--C-:B------:R-:W-:Y:S01]  /*3940*/  @!P4 IMAD.IADD R39, R39, 0x1, -R0.reuse ;  /* 0x000000012727c824 */ /* 0x100fe200078e0a00 */
[----:B------:R-:W-:Y:S01]  /*3950*/  ISETP.GE.AND P4, PT, R40, RZ, PT ;  /* 0x000000ff2800720c */ /* 0x000fe20003f86270 */
[----:B------:R-:W-:Y:S01]  /*3960*/  @!P0 IMAD.MOV R9, RZ, RZ, -R9 ;  /* 0x000000ffff098224 */ /* 0x000fe200078e0a09 */
[C---:B------:R-:W-:Y:S01]  /*3970*/  ISETP.GT.U32.AND P0, PT, R0.reuse, R35, PT ;  /* 0x000000230000720c */ /* 0x040fe20003f04070 */
[--C-:B------:R-:W-:Y:S01]  /*3980*/  @!P5 IMAD.IADD R43, R43, 0x1, -R0.reuse ;  /* 0x000000012b2bd824 */ /* 0x100fe200078e0a00 */
[----:B------:R-:W-:Y:S01]  /*3990*/  ISETP.GT.U32.AND P5, PT, R0, R37, PT ;  /* 0x000000250000720c */ /* 0x000fe20003fa4070 */
[----:B------:R-:W-:-:S02]  /*39a0*/  @!P3 IMAD.IADD R21, R21, 0x1, -R0 ;  /* 0x000000011515b824 */ /* 0x000fc400078e0a00 */
[----:B------:R-:W-:Y:S01]  /*39b0*/  @!P6 IMAD.MOV R27, RZ, RZ, -R27 ;  /* 0x000000ffff1be224 */ /* 0x000fe200078e0a1b */
[C---:B------:R-:W-:Y:S01]  /*39c0*/  ISETP.GT.U32.AND P6, PT, R0.reuse, R39, PT ;  /* 0x000000270000720c */ /* 0x040fe20003fc4070 */
[----:B------:R-:W-:Y:S01]  /*39d0*/  @!P1 IMAD.MOV R29, RZ, RZ, -R29 ;  /* 0x000000ffff1d9224 */ /* 0x000fe200078e0a1d */
[----:B------:R-:W-:Y:S01]  /*39e0*/  ISETP.GT.U32.AND P1, PT, R0, R43, PT ;  /* 0x0000002b0000720c */ /* 0x000fe20003f24070 */
[----:B------:R-:W-:Y:S01]  /*39f0*/  VIADD R22, R10, 0xfffffff0 ;  /* 0xfffffff00a167836 */ /* 0x000fe20000000000 */
[----:B------:R-:W-:Y:S01]  /*3a00*/  BAR.SYNC.DEFER_BLOCKING 0x0 ;  /* 0x0000000000007b1d */ /* 0x000fe20000010000 */
[----:B------:R-:W-:Y:S01]  /*3a10*/  ISETP.GT.U32.AND P3, PT, R0, R21, PT ;  /* 0x000000150000720c */ /* 0x000fe20003f64070 */
[----:B------:R-:W-:Y:S01]  /*3a20*/  @!P4 IMAD.MOV R31, RZ, RZ, -R31 ;  /* 0x000000ffff1fc224 */ /* 0x000fe200078e0a1f */
[----:B------:R-:W-:Y:S01]  /*3a30*/  ISETP.GE.AND P4, PT, R42, RZ, PT ;  /* 0x000000ff2a00720c */ /* 0x000fe20003f86270 */
[--C-:B------:R-:W-:Y:S01]  /*3a40*/  @!P0 IMAD.IADD R35, R35, 0x1, -R0.reuse ;  /* 0x0000000123238824 */ /* 0x100fe200078e0a00 */
[----:B------:R-:W-:Y:S01]  /*3a50*/  ISETP.GE.AND P0, PT, R44, RZ, PT ;  /* 0x000000ff2c00720c */ /* 0x000fe20003f06270 */
[----:B------:R-:W-:Y:S01]  /*3a60*/  @!P5 IMAD.IADD R37, R37, 0x1, -R0 ;  /* 0x000000012525d824 */ /* 0x000fe200078e0a00 */
[----:B------:R-:W-:Y:S01]  /*3a70*/  ISETP.GE.AND P5, PT, R46, RZ, PT ;  /* 0x000000ff2e00720c */ /* 0x000fe20003fa6270 */
[----:B--2---:R-:W-:-:S02]  /*3a80*/  IMAD R7, R54, 0x1e, RZ ;  /* 0x0000001e36077824 */ /* 0x004fc400078e02ff */
[--C-:B------:R-:W-:Y:S01]  /*3a90*/  @!P6 IMAD.IADD R39, R39, 0x1, -R0.reuse ;  /* 0x000000012727e824 */ /* 0x100fe200078e0a00 */
[----:B------:R-:W-:Y:S01]  /*3aa0*/  ISETP.GE.AND P6, PT, R48, RZ, PT ;  /* 0x000000ff3000720c */ /* 0x000fe20003fc6270 */
[--C-:B------:R-:W-:Y:S01]  /*3ab0*/  @!P1 IMAD.IADD R43, R43, 0x1, -R0.reuse ;  /* 0x000000012b2b9824 */ /* 0x100fe200078e0a00 */
[----:B------:R-:W-:Y:S01]  /*3ac0*/  ISETP.GE.AND P1, PT, R34, RZ, PT ;  /* 0x000000ff2200720c */ /* 0x000fe20003f26270 */
[----:B------:R-:W-:Y:S01]  /*3ad0*/  @!P3 IMAD.IADD R21, R21, 0x1, -R0 ;  /* 0x000000011515b824 */ /* 0x000fe200078e0a00 */
[----:B------:R-:W-:Y:S01]  /*3ae0*/  ISETP.GE.U32.AND P3, PT, R22, 0x7fffffd1, PT ;  /* 0x7fffffd11600780c */ /* 0x000fe20003f66070 */
[----:B------:R-:W-:Y:S02]  /*3af0*/  VIADD R0, R10, 0xffffffe0 ;  /* 0xffffffe00a007836 */ /* 0x000fe40000000000 */
[----:B------:R-:W-:Y:S02]  /*3b00*/  @!P0 IMAD.MOV R37, RZ, RZ, -R37 ;  /* 0x000000ffff258224 */ /* 0x000fe400078e0a25 */
[----:B------:R-:W-:Y:S01]  /*3b10*/  @!P4 IMAD.MOV R35, RZ, RZ, -R35 ;  /* 0x000000ffff23c224 */ /* 0x000fe200078e0a23 */
[----:B------:R-:W-:Y:S01]  /*3b20*/  ISETP.GE.U32.AND P0, PT, R0, 0x7fffffc1, PT ;  /* 0x7fffffc10000780c */ /* 0x000fe20003f06070 */
[----:B------:R-:W-:Y:S01]  /*3b30*/  IMAD.MOV.U32 R129, RZ, RZ, R39 ;  /* 0x000000ffff817224 */ /* 0x000fe200078e0027 */
[----:B------:R-:W-:Y:S01]  /*3b40*/  ISETP.GE.U32.AND P4, PT, R11, 0x7fffffdf, PT ;  /* 0x7fffffdf0b00780c */ /* 0x000fe20003f86070 */
[----:B------:R-:W-:Y:S01]  /*3b50*/  IMAD.SHL.U32 R34, R32, 0x2, RZ ;  /* 0x0000000220227824 */ /* 0x000fe200078e00ff */
[----:B------:R-:W-:Y:S01]  /*3b60*/  SEL R11, RZ, 0x1, P0 ;  /* 0x00000001ff0b7807 */ /* 0x000fe20000000000 */
[----:B------:R-:W-:-:S02]  /*3b70*/  @!P5 IMAD.MOV R129, RZ, RZ, -R129 ;  /* 0x000000ffff81d224 */ /* 0x000fc400078e0a81 */
[----:B------:R-:W-:Y:S01]  /*3b80*/  @!P6 IMAD.MOV R43, RZ, RZ, -R43 ;  /* 0x000000ffff2be224 */ /* 0x000fe200078e0a2b */
[----:B----4-:R-:W-:Y:S01]  /*3b90*/  IADD3 R38, P5, PT, R34, UR16, RZ ;  /* 0x0000001022267c10 */ /* 0x010fe2000ffbe0ff */
[----:B------:R-:W-:Y:S01]  /*3ba0*/  IMAD.IADD R11, R11, 0x1, R14 ;  /* 0x000000010b0b7824 */ /* 0x000fe200078e020e */
[----:B------:R-:W-:Y:S01]  /*3bb0*/  ISETP.NE.AND P6, PT, R25, RZ, PT ;  /* 0x000000ff1900720c */ /* 0x000fe20003fc5270 */
[----:B------:R-:W-:Y:S01]  /*3bc0*/  VIADD R22, R10, 0xfffffffd ;  /* 0xfffffffd0a167836 */ /* 0x000fe20000000000 */
[----:B------:R-:W-:Y:S01]  /*3bd0*/  LEA.HI.X.SX32 R39, R32, UR17, 0x1, P5 ;  /* 0x0000001120277c11 */ /* 0x000fe2000a8f0eff */
[----:B------:R-:W-:Y:S01]  /*3be0*/  @!P1 IMAD.MOV R21, RZ, RZ, -R21 ;  /* 0x000000ffff159224 */ /* 0x000fe200078e0a15 */
[----:B------:R-:W-:Y:S02]  /*3bf0*/  LOP3.LUT R11, R11, 0x3, RZ, 0xc0, !PT ;  /* 0x000000030b0b7812 */ /* 0x000fe400078ec0ff */
[----:B------:R-:W-:Y:S02]  /*3c00*/  SEL R59, R130, R23, !P6 ;  /* 0x00000017823b7207 */ /* 0x000fe40007000000 */
[----:B------:R-:W-:Y:S01]  /*3c10*/  IADD3 R3, PT, PT, R11, R4, R3 ;  /* 0x000000040b037210 */ /* 0x000fe20007ffe003 */
[----:B------:R-:W-:Y:S01]  /*3c20*/  IMAD.SHL.U32 R4, R8, 0x100, RZ ;  /* 0x0000010008047824 */ /* 0x000fe200078e00ff */
[----:B------:R-:W-:Y:S01]  /*3c30*/  SEL R62, R130, R62, !P6 ;  /* 0x0000003e823e7207 */ /* 0x000fe20007000000 */
[----:B------:R-:W-:Y:S01]  /*3c40*/  VIADD R8, R10, 0xffffffff ;  /* 0xffffffff0a087836 */ /* 0x000fe20000000000 */
[----:B------:R-:W-:Y:S01]  /*3c50*/  LOP3.LUT R6, R3, 0xf, RZ, 0xc0, !PT ;  /* 0x0000000f03067812 */ /* 0x000fe200078ec0ff */
[----:B------:R-:W-:Y:S01]  /*3c60*/  IMAD R3, R54, 0xf, RZ ;  /* 0x0000000f36037824 */ /* 0x000fe200078e02ff */
[----:B------:R-:W-:-:S02]  /*3c70*/  LOP3.LUT R4, R4, 0xf00, RZ, 0xe2, !PT ;  /* 0x00000f0004047812 */ /* 0x000fc400078ee2ff */
[C---:B------:R-:W-:Y:S01]  /*3c80*/  SEL R63, R130.reuse, R63, !P6 ;  /* 0x0000003f823f7207 */ /* 0x040fe20007000000 */
[----:B------:R-:W-:Y:S01]  /*3c90*/  IMAD R5, R5, 0x10, R6 ;  /* 0x0000001005057824 */ /* 0x000fe200078e0206 */
[C---:B------:R-:W-:Y:S01]  /*3ca0*/  SEL R64, R130.reuse, R64, !P6 ;  /* 0x0000004082407207 */ /* 0x040fe20007000000 */
[----:B------:R-:W-:Y:S01]  /*3cb0*/  IMAD R4, R13, 0x1000, R4 ;  /* 0x000010000d047824 */ /* 0x000fe200078e0204 */
[C---:B------:R-:W-:Y:S02]  /*3cc0*/  SEL R65, R130.reuse, R65, !P6 ;  /* 0x0000004182417207 */ /* 0x040fe40007000000 */
[C---:B------:R-:W-:Y:S02]  /*3cd0*/  SEL R66, R130.reuse, R66, !P6 ;  /* 0x0000004282427207 */ /* 0x040fe40007000000 */
[C---:B------:R-:W-:Y:S02]  /*3ce0*/  SEL R67, R130.reuse, R67, !P6 ;  /* 0x0000004382437207 */ /* 0x040fe40007000000 */
[----:B------:R-:W-:-:S02]  /*3cf0*/  SEL R68, R130, R68, !P6 ;  /* 0x0000004482447207 */ /* 0x000fc40007000000 */
[C---:B------:R-:W-:Y:S02]  /*3d00*/  SEL R69, R130.reuse, R69, !P6 ;  /* 0x0000004582457207 */ /* 0x040fe40007000000 */
[C---:B------:R-:W-:Y:S02]  /*3d10*/  SEL R72, R130.reuse, R72, !P6 ;  /* 0x0000004882487207 */ /* 0x040fe40007000000 */
        /* <DEDUP_REMOVED lines=52> */
[----:B------:R-:W-:Y:S02]  /*4060*/  SEL R128, R130, R43, !P6 ;  /* 0x0000002b82807207 */ /* 0x000fe40007000000 */
[----:B------:R-:W-:Y:S02]  /*4070*/  ISETP.GE.U32.AND P5, PT, R22, 0x7fffffde, PT ;  /* 0x7fffffde1600780c */ /* 0x000fe40003fa6070 */
[----:B------:R-:W-:Y:S02]  /*4080*/  IADD3 R12, P1, PT, R7, R38, RZ ;  /* 0x00000026070c7210 */ /* 0x000fe40007f3e0ff */
[----:B------:R-:W-:Y:S01]  /*4090*/  SEL R130, R130, R21, !P6 ;  /* 0x0000001582827207 */ /* 0x000fe20007000000 */
[----:B------:R-:W-:Y:S10]  /*40a0*/  BRA.U UP0, `(.L_x_5) ;  /* 0x0000000100187547 */ /* 0x000ff4000b800000 */
[----:B------:R-:W-:Y:S01]  /*40b0*/  ELECT P6, URZ, PT ;  /* 0x0000000000ff782f */ /* 0x000fe200038c0000 */
[----:B------:R-:W-:Y:S01]  /*40c0*/  IMAD.MOV.U32 R6, RZ, RZ, 0x1 ;  /* 0x00000001ff067424 */ /* 0x000fe200078e00ff */
[----:B------:R-:W-:Y:S01]  /*40d0*/  UMOV UR6, 0x40 ;  /* 0x0000004000067882 */ /* 0x000fe20000000000 */
[----:B------:R-:W-:Y:S01]  /*40e0*/  UVIRTCOUNT.DEALLOC.SMPOOL 0x80 ;  /* 0x000000800000784c */ /* 0x000fe20000000000 */
[----:B------:R-:W-:-:S09]  /*40f0*/  ULEA UR6, UR5, UR6, 0x18 ;  /* 0x0000000605067291 */ /* 0x000fd2000f8ec0ff */
[----:B------:R1:W-:Y:S03]  /*4100*/  @P6 STS.U8 [UR6], R6 ;  /* 0x00000006ff006988 */ /* 0x0003e60008000006 */
.L_x_5:
[----:B------:R-:W-:Y:S01]  /*4110*/  UIADD3 UR12, UPT, UPT, UR10, UR4, URZ ;  /* 0x000000040a0c7290 */ /* 0x000fe2000fffe0ff */
[----:B------:R-:W-:Y:S01]  /*4120*/  LEA.HI.X.SX32 R13, R3, R39, 0x1, P1 ;  /* 0x00000027030d7211 */ /* 0x000fe200008f0eff */
[----:B------:R-:W-:Y:S01]  /*4130*/  VOTEU.ALL UP1, P2 ;  /* 0x0000000000ff7886 */ /* 0x000fe20001020000 */
[----:B------:R-:W-:Y:S01]  /*4140*/  UMOV UR4, 0x1 ;  /* 0x0000000100047882 */ /* 0x000fe20000000000 */
[----:B------:R-:W-:Y:S01]  /*4150*/  VOTEU.ALL UP2, P2 ;  /* 0x0000000000ff7886 */ /* 0x000fe20001040000 */
[----:B------:R-:W-:Y:S01]  /*4160*/  LOP3.LUT R5, R5, 0xff, RZ, 0xc0, !PT ;  /* 0x000000ff05057812 */ /* 0x000fe200078ec0ff */
[----:B------:R-:W-:Y:S01]  /*4170*/  IMAD.SHL.U32 R3, R54, 0x2, RZ ;  /* 0x0000000236037824 */ /* 0x000fe200078e00ff */
[----:B------:R-:W-:-:S04]  /*4180*/  @!UP1 UIADD3 UR14, UPT, UPT, -UR4, 0x100000, URZ ;  /* 0x00100000040e9890 */ /* 0x000fc8000fffe1ff */
[----:B------:R-:W-:Y:S02]  /*4190*/  @!UP1 USHF.L.U32 UR15, UR14, 0xb, URZ ;  /* 0x0000000b0e0f9899 */ /* 0x000fe400080006ff */
[----:B------:R-:W-:Y:S01]  /*41a0*/  @!UP1 USHF.L.U32 UR14, UR14, 0x1, URZ ;  /* 0x000000010e0e9899 */ /* 0x000fe200080006ff */
[----:B------:R-:W-:Y:S01]  /*41b0*/  PRMT R57, RZ, 0x7610, R57 ;  /* 0x00007610ff397816 */ /* 0x000fe20000000039 */
[----:B------:R-:W-:Y:S01]  /*41c0*/  STTM.x64 tmem[UR12], RZ ;  /* 0x000000ff000079ed */ /* 0x000fe2000834000c */
[----:B------:R-:W-:Y:S01]  /*41d0*/  STTM.x64 tmem[UR12+0x40], RZ ;  /* 0x000040ff000079ed */ /* 0x000fe2000834000c */
[----:B------:R-:W-:Y:S01]  /*41e0*/  STTM.x64 tmem[UR12+0x80], RZ ;  /* 0x000080ff000079ed */ /* 0x000fe2000834000c */
[----:B------:R-:W-:Y:S01]  /*41f0*/  STTM.x64 tmem[UR12+0xc0], RZ ;  /* 0x0000c0ff000079ed */ /* 0x000fe2000834000c */
[----:B------:R-:W2:Y:S02]  /*4200*/  FENCE.VIEW.ASYNC.T ;  /* 0x00000000000073c6 */ /* 0x000ea40000000200 */
[----:B--2---:R-:W-:Y:S01]  /*4210*/  BAR.SYNC.DEFER_BLOCKING 0x0 ;  /* 0x0000000000007b1d */ /* 0x004fe20000010000 */
[----:B------:R-:W-:Y:S01]  /*4220*/  ISETP.GE.U32.AND P1, PT, R8, 0x7fffffe0, PT ;  /* 0x7fffffe00800780c */ /* 0x000fe20003f26070 */
[----:B------:R-:W-:Y:S01]  /*4230*/  IMAD.IADD R4, R4, 0x1, R5 ;  /* 0x0000000104047824 */ /* 0x000fe200078e0205 */
[----:B------:R-:W-:-:S02]  /*4240*/  PRMT R11, RZ, 0x7610, R11 ;  /* 0x00007610ff0b7816 */ /* 0x000fc4000000000b */
[----:B------:R-:W-:Y:S02]  /*4250*/  PRMT R58, RZ, 0x7610, R58 ;  /* 0x00007610ff3a7816 */ /* 0x000fe4000000003a */
[----:B------:R-:W-:Y:S01]  /*4260*/  PRMT R53, RZ, 0x7610, R53 ;  /* 0x00007610ff357816 */ /* 0x000fe20000000035 */
[----:B------:R-:W-:Y:S01]  /*4270*/  IMAD R19, R54, 0x22, RZ ;  /* 0x0000002236137824 */ /* 0x000fe200078e02ff */
[----:B------:R-:W-:Y:S01]  /*4280*/  LOP3.LUT R50, R4, 0xffff, RZ, 0xc0, !PT ;  /* 0x0000ffff04327812 */ /* 0x000fe200078ec0ff */
[C---:B------:R-:W-:Y:S01]  /*4290*/  IMAD R15, R54.reuse, 0x11, RZ ;  /* 0x00000011360f7824 */ /* 0x040fe200078e02ff */
[----:B------:R-:W-:Y:S01]  /*42a0*/  PRMT R37, RZ, 0x7610, R37 ;  /* 0x00007610ff257816 */ /* 0x000fe20000000025 */
[C---:B------:R-:W-:Y:S02]  /*42b0*/  IMAD R21, R54.reuse, 0x9, RZ ;  /* 0x0000000936157824 */ /* 0x040fe400078e02ff */
[----:B------:R-:W-:Y:S01]  /*42c0*/  IMAD.SHL.U32 R20, R54, 0x4, RZ ;  /* 0x0000000436147824 */ /* 0x000fe200078e00ff */
[----:B------:R-:W-:-:S02]  /*42d0*/  PRMT R44, RZ, 0x7610, R44 ;  /* 0x00007610ff2c7816 */ /* 0x000fc4000000002c */
[----:B------:R-:W-:Y:S01]  /*42e0*/  PRMT R51, RZ, 0x7610, R51 ;  /* 0x00007610ff337816 */ /* 0x000fe20000000033 */
[C---:B------:R-:W-:Y:S01]  /*42f0*/  IMAD.SHL.U32 R22, R54.reuse, 0x8, RZ ;  /* 0x0000000836167824 */ /* 0x040fe200078e00ff */
[----:B------:R-:W-:Y:S01]  /*4300*/  PRMT R47, RZ, 0x7610, R47 ;  /* 0x00007610ff2f7816 */ /* 0x000fe2000000002f */
[C---:B------:R-:W-:Y:S02]  /*4310*/  IMAD R23, R54.reuse, 0xa, RZ ;  /* 0x0000000a36177824 */ /* 0x040fe400078e02ff */
[----:B------:R-:W-:Y:S01]  /*4320*/  IMAD R24, R54, 0x5, RZ ;  /* 0x0000000536187824 */ /* 0x000fe200078e02ff */
[----:B------:R-:W-:Y:S01]  /*4330*/  PRMT R52, RZ, 0x7610, R52 ;  /* 0x00007610ff347816 */ /* 0x000fe20000000034 */
[----:B------:R-:W2:Y:S02]  /*4340*/  FENCE.VIEW.ASYNC.S ;  /* 0x00000000000073c6 */ /* 0x000ea40000000000 */
[----:B--2---:R2:W3:Y:S02]  /*4350*/  @!UP2 SYNCS.EXCH.64 URZ, [UR8], UR14 ;  /* 0x0000000e08ffa5b2 */ /* 0x0044e40008000100 */
[----:B---3--:R-:W-:Y:S01]  /*4360*/  BAR.SYNC.DEFER_BLOCKING 0x0 ;  /* 0x0000000000007b1d */ /* 0x008fe20000010000 */
[----:B-1----:R-:W-:-:S02]  /*4370*/  SHF.R.U32.HI R6, RZ, 0xf, R50 ;  /* 0x0000000fff067819 */ /* 0x002fc40000011632 */
[C---:B------:R-:W-:Y:S02]  /*4380*/  LEA R8, P6, R54.reuse, R38, 0x2 ;  /* 0x0000002636087211 */ /* 0x040fe400078c10ff */
[----:B------:R-:W-:Y:S01]  /*4390*/  PRMT R36, RZ, 0x7610, R36 ;  /* 0x00007610ff247816 */ /* 0x000fe20000000024 */
[C---:B------:R-:W-:Y:S01]  /*43a0*/  IMAD R27, R54.reuse, 0x2a, RZ ;  /* 0x0000002a361b7824 */ /* 0x040fe200078e02ff */
[----:B------:R-:W-:Y:S02]  /*43b0*/  LEA.HI.X.SX32 R9, R3, R39, 0x1, P6 ;  /* 0x0000002703097211 */ /* 0x000fe400030f0eff */
[----:B------:R-:W-:Y:S01]  /*43c0*/  PRMT R42, RZ, 0x7610, R42 ;  /* 0x00007610ff2a7816 */ /* 0x000fe2000000002a */
[C---:B------:R-:W-:Y:S01]  /*43d0*/  IMAD R25, R54.reuse, 0xb, RZ ;  /* 0x0000000b36197824 */ /* 0x040fe200078e02ff */
[----:B------:R-:W-:Y:S01]  /*43e0*/  PRMT R45, RZ, 0x7610, R45 ;  /* 0x00007610ff2d7816 */ /* 0x000fe2000000002d */
[C---:B------:R-:W-:Y:S02]  /*43f0*/  IMAD R41, R54.reuse, 0x2e, RZ ;  /* 0x0000002e36297824 */ /* 0x040fe400078e02ff */
[C---:B------:R-:W-:Y:S01]  /*4400*/  IMAD R31, R54.reuse, 0x2c, RZ ;  /* 0x0000002c361f7824 */ /* 0x040fe200078e02ff */
[----:B------:R-:W-:Y:S01]  /*4410*/  PRMT R48, RZ, 0x7610, R48 ;  /* 0x00007610ff307816 */ /* 0x000fe20000000030 */
[----:B------:R-:W-:-:S02]  /*4420*/  IMAD R28, R54, 0x3, RZ ;  /* 0x00000003361c7824 */ /* 0x000fc400078e02ff */
[C---:B------:R-:W-:Y:S01]  /*4430*/  IMAD R71, R54.reuse, 0x30, RZ ;  /* 0x0000003036477824 */ /* 0x040fe200078e02ff */
[----:B------:R-:W-:Y:S01]  /*4440*/  PRMT R56, RZ, 0x7610, R56 ;  /* 0x00007610ff387816 */ /* 0x000fe20000000038 */
[C---:B------:R-:W-:Y:S02]  /*4450*/  IMAD R43, R54.reuse, 0x1a, RZ ;  /* 0x0000001a362b7824 */ /* 0x040fe400078e02ff */
[C---:B------:R-:W-:Y:S01]  /*4460*/  IMAD R29, R54.reuse, 0xe, RZ ;  /* 0x0000000e361d7824 */ /* 0x040fe200078e02ff */
[----:B------:R-:W-:Y:S01]  /*4470*/  PRMT R49, RZ, 0x7610, R49 ;  /* 0x00007610ff317816 */ /* 0x000fe20000000031 */
[----:B0-----:R-:W5:Y:S01]  /*4480*/  @!P1 LDG.E.U16 R57, desc[UR22][R38.64] ;  /* 0x0000001626399981 */ /* 0x001f62000c1e1500 */
[----:B------:R-:W-:Y:S01]  /*4490*/  IADD3 R4, P1, PT, R3, R38, RZ ;  /* 0x0000002603047210 */ /* 0x000fe20007f3e0ff */
[C---:B------:R-:W-:Y:S01]  /*44a0*/  IMAD R77, R54.reuse, 0x34, RZ ;  /* 0x00000034364d7824 */ /* 0x040fe200078e02ff */
[----:B------:R-:W0:Y:S01]  /*44b0*/  LDCU UR5, c[0x0][0x3b0] ;  /* 0x00007600ff0577ac */ /* 0x000e220008000800 */
[----:B------:R1:W5:Y:S01]  /*44c0*/  @!P3 LDG.E.U16 R11, desc[UR22][R12.64] ;  /* 0x000000160c0bb981 */ /* 0x000362000c1e1500 */
[----:B------:R-:W-:-:S02]  /*44d0*/  LEA.HI.X.SX32 R5, R54, R39, 0x1, P1 ;  /* 0x0000002736057211 */ /* 0x000fc400008f0eff */
[----:B------:R-:W-:Y:S01]  /*44e0*/  LOP3.LUT P3, RZ, R6, 0x1, RZ, 0xc0, !PT ;  /* 0x0000000106ff7812 */ /* 0x000fe2000786c0ff */
[----:B------:R3:W5:Y:S01]  /*44f0*/  @!P5 LDG.E.U16 R53, desc[UR22][R8.64] ;  /* 0x000000160835d981 */ /* 0x000762000c1e1500 */
[----:B------:R-:W-:-:S03]  /*4500*/  SHF.R.U32.HI R6, RZ, 0xe, R50 ;  /* 0x0000000eff067819 */ /* 0x000fc60000011632 */
[----:B------:R4:W5:Y:S01]  /*4510*/  @!P4 LDG.E.U16 R58, desc[UR22][R4.64] ;  /* 0x00000016043ac981 */ /* 0x000962000c1e1500 */
[----:B------:R-:W-:Y:S01]  /*4520*/  LOP3.LUT P1, RZ, R6, 0x1, RZ, 0xc0, !PT ;  /* 0x0000000106ff7812 */ /* 0x000fe2000782c0ff */
[C---:B-1----:R-:W-:Y:S01]  /*4530*/  IMAD.SHL.U32 R13, R54.reuse, 0x10, RZ ;  /* 0x00000010360d7824 */ /* 0x042fe200078e00ff */
[-C--:B------:R-:W-:Y:S01]  /*4540*/  LEA R16, P4, R54, R38.reuse, 0x5 ;  /* 0x0000002636107211 */ /* 0x080fe200078828ff */
[----:B------:R-:W-:Y:S01]  /*4550*/  VIADD R6, R10, 0xfffffffb ;  /* 0xfffffffb0a067836 */ /* 0x000fe20000000000 */
[----:B------:R-:W-:Y:S02]  /*4560*/  IADD3 R18, P5, PT, R19, R38, RZ ;  /* 0x0000002613127210 */ /* 0x000fe40007fbe0ff */
[-C--:B------:R-:W-:Y:S02]  /*4570*/  LEA.HI.X.SX32 R17, R13, R39.reuse, 0x1, P4 ;  /* 0x000000270d117211 */ /* 0x080fe400020f0eff */
[----:B------:R-:W-:Y:S01]  /*4580*/  ISETP.GE.U32.AND P4, PT, R6, 0x7fffffdc, PT ;  /* 0x7fffffdc0600780c */ /* 0x000fe20003f86070 */
[----:B------:R-:W-:Y:S01]  /*4590*/  VIADD R6, R10, 0xfffffff6 ;  /* 0xfffffff60a067836 */ /* 0x000fe20000000000 */
[----:B------:R-:W-:Y:S01]  /*45a0*/  LEA.HI.X.SX32 R19, R15, R39, 0x1, P5 ;  /* 0x000000270f137211 */ /* 0x000fe200028f0eff */
[----:B---3--:R-:W-:Y:S01]  /*45b0*/  IMAD R9, R54, 0x12, RZ ;  /* 0x0000001236097824 */ /* 0x008fe200078e02ff */
[----:B------:R-:W-:-:S02]  /*45c0*/  PRMT R12, RZ, 0x7610, R12 ;  /* 0x00007610ff0c7816 */ /* 0x000fc4000000000c */
[----:B------:R-:W-:Y:S01]  /*45d0*/  ISETP.GE.U32.AND P5, PT, R6, 0x7fffffd7, PT ;  /* 0x7fffffd70600780c */ /* 0x000fe20003fa6070 */
[----:B------:R-:W5:Y:S01]  /*45e0*/  @P1 LDG.E.U16 R37, desc[UR22][R18.64] ;  /* 0x0000001612251981 */ /* 0x000f62000c1e1500 */
[-C--:B------:R-:W-:Y:S01]  /*45f0*/  IADD3 R14, P6, PT, R9, R38.reuse, RZ ;  /* 0x00000026090e7210 */ /* 0x080fe20007fde0ff */
[----:B------:R-:W-:Y:S01]  /*4600*/  VIADD R6, R10, 0xfffffff7 ;  /* 0xfffffff70a067836 */ /* 0x000fe20000000000 */
[----:B----4-:R-:W-:Y:S01]  /*4610*/  LEA R4, P1, R54, R38, 0x3 ;  /* 0x0000002636047211 */ /* 0x010fe200078218ff */
[----:B------:R1:W5:Y:S01]  /*4620*/  @P3 LDG.E.U16 R12, desc[UR22][R16.64] ;  /* 0x00000016100c3981 */ /* 0x000362000c1e1500 */
[----:B------:R-:W-:Y:S02]  /*4630*/  SHF.R.U32.HI R8, RZ, 0xd, R50 ;  /* 0x0000000dff087819 */ /* 0x000fe40000011632 */
[-C--:B------:R-:W-:Y:S02]  /*4640*/  LEA.HI.X.SX32 R15, R21, R39.reuse, 0x1, P6 ;  /* 0x00000027150f7211 */ /* 0x080fe400030f0eff */
[----:B------:R-:W-:-:S02]  /*4650*/  LEA.HI.X.SX32 R5, R20, R39, 0x1, P1 ;  /* 0x0000002714057211 */ /* 0x000fc400008f0eff */
[----:B------:R-:W-:Y:S01]  /*4660*/  ISETP.GE.U32.AND P3, PT, R6, 0x7fffffd8, PT ;  /* 0x7fffffd80600780c */ /* 0x000fe20003f66070 */
[----:B------:R3:W5:Y:S01]  /*4670*/  @!P5 LDG.E.U16 R44, desc[UR22][R14.64] ;  /* 0x000000160e2cd981 */ /* 0x000762000c1e1500 */
[----:B-1----:R-:W-:Y:S01]  /*4680*/  IMAD R17, R54, 0x24, RZ ;  /* 0x0000002436117824 */ /* 0x002fe200078e02ff */
[----:B------:R-:W-:Y:S02]  /*4690*/  LOP3.LUT P1, RZ, R8, 0x1, RZ, 0xc0, !PT ;  /* 0x0000000108ff7812 */ /* 0x000fe4000782c0ff */
[----:B------:R1:W5:Y:S01]  /*46a0*/  @!P4 LDG.E.U16 R51, desc[UR22][R4.64] ;  /* 0x000000160433c981 */ /* 0x000362000c1e1500 */
[-C--:B------:R-:W-:Y:S02]  /*46b0*/  LEA R8, P4, R54, R38.reuse, 0x4 ;  /* 0x0000002636087211 */ /* 0x080fe400078820ff */
[----:B------:R-:W-:Y:S01]  /*46c0*/  IADD3 R16, P5, PT, R17, R38, RZ ;  /* 0x0000002611107210 */ /* 0x000fe20007fbe0ff */
[----:B------:R-:W-:Y:S01]  /*46d0*/  VIADD R6, R10, 0xfffffffa ;  /* 0xfffffffa0a067836 */ /* 0x000fe20000000000 */
[----:B------:R-:W-:-:S02]  /*46e0*/  SHF.R.U32.HI R18, RZ, 0xc, R50 ;  /* 0x0000000cff127819 */ /* 0x000fc40000011632 */
[-C--:B------:R-:W-:Y:S01]  /*46f0*/  LEA.HI.X.SX32 R17, R9, R39.reuse, 0x1, P5 ;  /* 0x0000002709117211 */ /* 0x080fe200028f0eff */
[----:B---3--:R-:W-:Y:S01]  /*4700*/  IMAD R15, R54, 0x26, RZ ;  /* 0x00000026360f7824 */ /* 0x008fe200078e02ff */
[----:B------:R-:W-:Y:S02]  /*4710*/  PRMT R13, RZ, 0x7610, R13 ;  /* 0x00007610ff0d7816 */ /* 0x000fe4000000000d */
[----:B------:R-:W-:Y:S02]  /*4720*/  LEA.HI.X.SX32 R9, R22, R39, 0x1, P4 ;  /* 0x0000002716097211 */ /* 0x000fe400020f0eff */
[----:B------:R-:W-:Y:S01]  /*4730*/  ISETP.GE.U32.AND P5, PT, R6, 0x7fffffdb, PT ;  /* 0x7fffffdb0600780c */ /* 0x000fe20003fa6070 */
[----:B-1----:R-:W-:Y:S01]  /*4740*/  IMAD R5, R54, 0x13, RZ ;  /* 0x0000001336057824 */ /* 0x002fe200078e02ff */
[----:B------:R-:W-:Y:S01]  /*4750*/  LOP3.LUT P4, RZ, R18, 0x1, RZ, 0xc0, !PT ;  /* 0x0000000112ff7812 */ /* 0x000fe2000788c0ff */
[----:B------:R-:W5:Y:S01]  /*4760*/  @!P3 LDG.E.U16 R47, desc[UR22][R8.64] ;  /* 0x00000016082fb981 */ /* 0x000f62000c1e1500 */
[----:B------:R-:W-:-:S03]  /*4770*/  IADD3 R14, P3, PT, R15, R38, RZ ;  /* 0x000000260f0e7210 */ /* 0x000fc60007f7e0ff */
[----:B------:R1:W5:Y:S01]  /*4780*/  @P1 LDG.E.U16 R13, desc[UR22][R16.64] ;  /* 0x00000016100d1981 */ /* 0x000362000c1e1500 */
[-C--:B------:R-:W-:Y:S01]  /*4790*/  IADD3 R4, P1, PT, R23, R38.reuse, RZ ;  /* 0x0000002617047210 */ /* 0x080fe20007f3e0ff */
[----:B------:R-:W-:Y:S01]  /*47a0*/  VIADD R6, R10, 0xfffffff5 ;  /* 0xfffffff50a067836 */ /* 0x000fe20000000000 */
[----:B------:R-:W-:Y:S02]  /*47b0*/  SHF.R.U32.HI R18, RZ, 0xb, R50 ;  /* 0x0000000bff127819 */ /* 0x000fe40000011632 */
[-C--:B------:R-:W-:Y:S01]  /*47c0*/  LEA.HI.X.SX32 R15, R5, R39.reuse, 0x1, P3 ;  /* 0x00000027050f7211 */ /* 0x080fe200018f0eff */
[----:B------:R-:W-:Y:S01]  /*47d0*/  IMAD R19, R54, 0x28, RZ ;  /* 0x0000002836137824 */ /* 0x000fe200078e02ff */
[----:B------:R-:W-:Y:S02]  /*47e0*/  LEA.HI.X.SX32 R5, R24, R39, 0x1, P1 ;  /* 0x0000002718057211 */ /* 0x000fe400008f0eff */
[----:B------:R-:W-:Y:S01]  /*47f0*/  LOP3.LUT P1, RZ, R18, 0x1, RZ, 0xc0, !PT ;  /* 0x0000000112ff7812 */ /* 0x000fe2000782c0ff */
[----:B-1----:R-:W-:Y:S01]  /*4800*/  IMAD R17, R54, 0x14, RZ ;  /* 0x0000001436117824 */ /* 0x002fe200078e02ff */
[----:B------:R-:W-:Y:S01]  /*4810*/  ISETP.GE.U32.AND P3, PT, R6, 0x7fffffd6, PT ;  /* 0x7fffffd60600780c */ /* 0x000fe20003f66070 */
[----:B------:R-:W5:Y:S01]  /*4820*/  @!P5 LDG.E.U16 R52, desc[UR22][R4.64] ;  /* 0x000000160434d981 */ /* 0x000f62000c1e1500 */
[----:B------:R-:W-:Y:S01]  /*4830*/  IADD3 R18, P5, PT, R19, R38, RZ ;  /* 0x0000002613127210 */ /* 0x000fe20007fbe0ff */
[----:B------:R-:W-:-:S02]  /*4840*/  VIADD R6, R10, 0xfffffff4 ;  /* 0xfffffff40a067836 */ /* 0x000fc40000000000 */
[----:B------:R1:W5:Y:S01]  /*4850*/  @P4 LDG.E.U16 R36, desc[UR22][R14.64] ;  /* 0x000000160e244981 */ /* 0x000362000c1e1500 */
[C---:B------:R-:W-:Y:S02]  /*4860*/  IADD3 R8, P4, PT, R17.reuse, R38, RZ ;  /* 0x0000002611087210 */ /* 0x040fe40007f9e0ff */
[-C--:B------:R-:W-:Y:S02]  /*4870*/  LEA.HI.X.SX32 R19, R17, R39.reuse, 0x1, P5 ;  /* 0x0000002711137211 */ /* 0x080fe400028f0eff */
[----:B------:R-:W-:Y:S02]  /*4880*/  LEA.HI.X.SX32 R9, R23, R39, 0x1, P4 ;  /* 0x0000002717097211 */ /* 0x000fe400020f0eff */
[----:B-1----:R-:W-:Y:S01]  /*4890*/  PRMT R14, RZ, 0x7610, R14 ;  /* 0x00007610ff0e7816 */ /* 0x002fe2000000000e */
[C---:B------:R-:W-:Y:S01]  /*48a0*/  IMAD R15, R54.reuse, 0x16, RZ ;  /* 0x00000016360f7824 */ /* 0x040fe200078e02ff */
[----:B------:R-:W-:Y:S01]  /*48b0*/  SHF.R.U32.HI R16, RZ, 0xa, R50 ;  /* 0x0000000aff107819 */ /* 0x000fe20000011632 */
[----:B------:R-:W-:Y:S01]  /*48c0*/  IMAD R5, R54, 0x15, RZ ;  /* 0x0000001536057824 */ /* 0x000fe200078e02ff */
[----:B------:R-:W-:Y:S01]  /*48d0*/  ISETP.GE.U32.AND P4, PT, R6, 0x7fffffd5, PT ;  /* 0x7fffffd50600780c */ /* 0x000fe20003f86070 */
[----:B------:R1:W5:Y:S01]  /*48e0*/  @!P3 LDG.E.U16 R42, desc[UR22][R8.64] ;  /* 0x00000016082ab981 */ /* 0x000362000c1e1500 */
[----:B------:R-:W-:-:S03]  /*48f0*/  LOP3.LUT P5, RZ, R16, 0x1, RZ, 0xc0, !PT ;  /* 0x0000000110ff7812 */ /* 0x000fc600078ac0ff */
[----:B------:R3:W5:Y:S01]  /*4900*/  @P1 LDG.E.U16 R14, desc[UR22][R18.64] ;  /* 0x00000016120e1981 */ /* 0x000762000c1e1500 */
[-C--:B------:R-:W-:Y:S02]  /*4910*/  IADD3 R26, P1, PT, R27, R38.reuse, RZ ;  /* 0x000000261b1a7210 */ /* 0x080fe40007f3e0ff */
[-C--:B------:R-:W-:Y:S02]  /*4920*/  IADD3 R4, P3, PT, R15, R38.reuse, RZ ;  /* 0x000000260f047210 */ /* 0x080fe40007f7e0ff */
[--C-:B------:R-:W-:Y:S02]  /*4930*/  SHF.R.U32.HI R16, RZ, 0x8, R50.reuse ;  /* 0x00000008ff107819 */ /* 0x100fe40000011632 */
[-C--:B------:R-:W-:Y:S02]  /*4940*/  LEA.HI.X.SX32 R27, R5, R39.reuse, 0x1, P1 ;  /* 0x00000027051b7211 */ /* 0x080fe400008f0eff */
[----:B------:R-:W-:Y:S02]  /*4950*/  LEA.HI.X.SX32 R5, R25, R39, 0x1, P3 ;  /* 0x0000002719057211 */ /* 0x000fe400018f0eff */
[----:B------:R-:W-:Y:S01]  /*4960*/  LOP3.LUT P3, RZ, R16, 0x1, RZ, 0xc0, !PT ;  /* 0x0000000110ff7812 */ /* 0x000fe2000786c0ff */
[----:B-1----:R-:W-:Y:S01]  /*4970*/  IMAD R9, R54, 0x17, RZ ;  /* 0x0000001736097824 */ /* 0x002fe200078e02ff */
[----:B------:R-:W-:Y:S01]  /*4980*/  PRMT R17, RZ, 0x7610, R17 ;  /* 0x00007610ff117816 */ /* 0x000fe20000000011 */
[----:B------:R-:W5:Y:S01]  /*4990*/  @!P4 LDG.E.U16 R45, desc[UR22][R4.64] ;  /* 0x00000016042dc981 */ /* 0x000f62000c1e1500 */
[----:B------:R-:W-:Y:S01]  /*49a0*/  IADD3 R40, P6, PT, R41, R38, RZ ;  /* 0x0000002629287210 */ /* 0x000fe20007fde0ff */
[----:B------:R-:W-:Y:S01]  /*49b0*/  VIADD R8, R10, 0xfffffff9 ;  /* 0xfffffff90a087836 */ /* 0x000fe20000000000 */
[----:B------:R-:W-:-:S02]  /*49c0*/  SHF.R.U32.HI R6, RZ, 0x9, R50 ;  /* 0x00000009ff067819 */ /* 0x000fc40000011632 */
[----:B------:R-:W-:Y:S01]  /*49d0*/  IADD3 R30, P4, PT, R31, R38, RZ ;  /* 0x000000261f1e7210 */ /* 0x000fe20007f9e0ff */
[----:B------:R1:W5:Y:S01]  /*49e0*/  @P5 LDG.E.U16 R17, desc[UR22][R26.64] ;  /* 0x000000161a115981 */ /* 0x000362000c1e1500 */
[----:B---3--:R-:W-:Y:S02]  /*49f0*/  PRMT R18, RZ, 0x7610, R18 ;  /* 0x00007610ff127816 */ /* 0x008fe40000000012 */
[-C--:B------:R-:W-:Y:S02]  /*4a00*/  LEA.HI.X.SX32 R41, R9, R39.reuse, 0x1, P6 ;  /* 0x0000002709297211 */ /* 0x080fe400030f0eff */
[----:B------:R-:W-:Y:S02]  /*4a10*/  LOP3.LUT P1, RZ, R6, 0x1, RZ, 0xc0, !PT ;  /* 0x0000000106ff7812 */ /* 0x000fe4000782c0ff */
[----:B------:R-:W-:Y:S01]  /*4a20*/  LEA.HI.X.SX32 R31, R15, R39, 0x1, P4 ;  /* 0x000000270f1f7211 */ /* 0x000fe200020f0eff */
[----:B------:R-:W5:Y:S01]  /*4a30*/  @P3 LDG.E.U16 R18, desc[UR22][R40.64] ;  /* 0x0000001628123981 */ /* 0x000f62000c1e1500 */
[----:B------:R-:W-:Y:S01]  /*4a40*/  ISETP.GE.U32.AND P4, PT, R8, 0x7fffffda, PT ;  /* 0x7fffffda0800780c */ /* 0x000fe20003f86070 */
[----:B-1----:R-:W-:-:S02]  /*4a50*/  IMAD R27, R54, 0xc, RZ ;  /* 0x0000000c361b7824 */ /* 0x002fc400078e02ff */
[----:B------:R-:W-:Y:S01]  /*4a60*/  IMAD R26, R54, 0x6, RZ ;  /* 0x00000006361a7824 */ /* 0x000fe200078e02ff */
[----:B------:R-:W-:Y:S02]  /*4a70*/  PRMT R15, RZ, 0x7610, R15 ;  /* 0x00007610ff0f7816 */ /* 0x000fe4000000000f */
[-C--:B------:R-:W-:Y:S01]  /*4a80*/  IADD3 R8, P3, PT, R27, R38.reuse, RZ ;  /* 0x000000261b087210 */ /* 0x080fe20007f7e0ff */
[----:B------:R-:W-:Y:S01]  /*4a90*/  VIADD R6, R10, 0xfffffffc ;  /* 0xfffffffc0a067836 */ /* 0x000fe20000000000 */
[----:B------:R-:W-:Y:S01]  /*4aa0*/  SHF.R.U32.HI R16, RZ, 0x7, R50 ;  /* 0x00000007ff107819 */ /* 0x000fe20000011632 */
[----:B------:R-:W-:Y:S01]  /*4ab0*/  IMAD R19, R54, 0x18, RZ ;  /* 0x0000001836137824 */ /* 0x000fe200078e02ff */
[----:B------:R-:W-:Y:S01]  /*4ac0*/  LEA.HI.X.SX32 R9, R26, R39, 0x1, P3 ;  /* 0x000000271a097211 */ /* 0x000fe200018f0eff */
[----:B------:R1:W5:Y:S01]  /*4ad0*/  @P1 LDG.E.U16 R15, desc[UR22][R30.64] ;  /* 0x000000161e0f1981 */ /* 0x000362000c1e1500 */
[----:B------:R-:W-:Y:S01]  /*4ae0*/  ISETP.GE.U32.AND P5, PT, R6, 0x7fffffdd, PT ;  /* 0x7fffffdd0600780c */ /* 0x000fe20003fa6070 */
[----:B------:R-:W-:Y:S01]  /*4af0*/  VIADD R6, R10, 0xfffffff3 ;  /* 0xfffffff30a067836 */ /* 0x000fe20000000000 */
[-C--:B------:R-:W-:Y:S01]  /*4b00*/  IADD3 R4, P1, PT, R26, R38.reuse, RZ ;  /* 0x000000261a047210 */ /* 0x080fe20007f3e0ff */
[----:B------:R3:W5:Y:S01]  /*4b10*/  @!P4 LDG.E.U16 R48, desc[UR22][R8.64] ;  /* 0x000000160830c981 */ /* 0x000762000c1e1500 */
[----:B------:R-:W-:Y:S01]  /*4b20*/  LOP3.LUT P3, RZ, R16, 0x1, RZ, 0xc0, !PT ;  /* 0x0000000110ff7812 */ /* 0x000fe2000786c0ff */
[----:B------:R-:W-:Y:S01]  /*4b30*/  VIADD R16, R10, 0xfffffff2 ;  /* 0xfffffff20a107836 */ /* 0x000fe20000000000 */
[----:B------:R-:W-:-:S02]  /*4b40*/  IADD3 R60, P4, PT, R19, R38, RZ ;  /* 0x00000026133c7210 */ /* 0x000fc40007f9e0ff */
[-C--:B------:R-:W-:Y:S02]  /*4b50*/  LEA.HI.X.SX32 R5, R28, R39.reuse, 0x1, P1 ;  /* 0x000000271c057211 */ /* 0x080fe400008f0eff */
[----:B------:R-:W-:Y:S02]  /*4b60*/  IADD3 R70, P6, PT, R71, R38, RZ ;  /* 0x0000002647467210 */ /* 0x000fe40007fde0ff */
[----:B------:R-:W-:Y:S01]  /*4b70*/  ISETP.GE.U32.AND P1, PT, R6, 0x7fffffd4, PT ;  /* 0x7fffffd40600780c */ /* 0x000fe20003f26070 */
[----:B-1----:R-:W-:Y:S01]  /*4b80*/  IMAD R31, R54, 0xd, RZ ;  /* 0x0000000d361f7824 */ /* 0x002fe200078e02ff */
[----:B------:R-:W-:Y:S01]  /*4b90*/  LEA.HI.X.SX32 R61, R27, R39, 0x1, P4 ;  /* 0x000000271b3d7211 */ /* 0x000fe200020f0eff */
[----:B------:R1:W5:Y:S01]  /*4ba0*/  @!P5 LDG.E.U16 R56, desc[UR22][R4.64] ;  /* 0x000000160438d981 */ /* 0x000362000c1e1500 */
[----:B------:R-:W-:Y:S02]  /*4bb0*/  ISETP.GE.U32.AND P4, PT, R16, 0x7fffffd3, PT ;  /* 0x7fffffd31000780c */ /* 0x000fe40003f86070 */
[----:B------:R-:W-:-:S02]  /*4bc0*/  PRMT R16, RZ, 0x7610, R16 ;  /* 0x00007610ff107816 */ /* 0x000fc40000000010 */
[----:B------:R-:W-:Y:S01]  /*4bd0*/  LEA.HI.X.SX32 R71, R19, R39, 0x1, P6 ;  /* 0x0000002713477211 */ /* 0x000fe200030f0eff */
[----:B------:R-:W-:Y:S01]  /*4be0*/  VIADD R6, R10, 0xfffffff8 ;  /* 0xfffffff80a067836 */ /* 0x000fe20000000000 */
[----:B------:R-:W-:-:S03]  /*4bf0*/  PRMT R40, RZ, 0x7610, R40 ;  /* 0x00007610ff287816 */ /* 0x000fc60000000028 */
[----:B------:R4:W5:Y:S01]  /*4c00*/  @P3 LDG.E.U16 R16, desc[UR22][R70.64] ;  /* 0x0000001646103981 */ /* 0x000962000c1e1500 */
[-C--:B---3--:R-:W-:Y:S02]  /*4c10*/  IADD3 R8, P3, PT, R43, R38.reuse, RZ ;  /* 0x000000262b087210 */ /* 0x088fe40007f7e0ff */
[----:B------:R-:W-:Y:S01]  /*4c20*/  ISETP.GE.U32.AND P5, PT, R6, 0x7fffffd9, PT ;  /* 0x7fffffd90600780c */ /* 0x000fe20003fa6070 */
[----:B------:R3:W5:Y:S01]  /*4c30*/  @!P1 LDG.E.U16 R40, desc[UR22][R60.64] ;  /* 0x000000163c289981 */ /* 0x000762000c1e1500 */
[----:B------:R-:W-:Y:S01]  /*4c40*/  PRMT R41, RZ, 0x7610, R41 ;  /* 0x00007610ff297816 */ /* 0x000fe20000000029 */
[C---:B------:R-:W-:Y:S01]  /*4c50*/  IMAD R30, R54.reuse, 0x7, RZ ;  /* 0x00000007361e7824 */ /* 0x040fe200078e02ff */
[----:B------:R-:W-:Y:S02]  /*4c60*/  LEA.HI.X.SX32 R9, R31, R39, 0x1, P3 ;  /* 0x000000271f097211 */ /* 0x000fe400018f0eff */
[----:B-1----:R-:W-:Y:S01]  /*4c70*/  IADD3 R4, P1, PT, R29, R38, RZ ;  /* 0x000000261d047210 */ /* 0x002fe20007f3e0ff */
[----:B----4-:R-:W-:-:S02]  /*4c80*/  IMAD R71, R54, 0x32, RZ ;  /* 0x0000003236477824 */ /* 0x010fc400078e02ff */
[----:B------:R-:W5:Y:S01]  /*4c90*/  @!P4 LDG.E.U16 R41, desc[UR22][R8.64] ;  /* 0x000000160829c981 */ /* 0x000f62000c1e1500 */
[-C--:B------:R-:W-:Y:S01]  /*4ca0*/  LEA.HI.X.SX32 R5, R30, R39.reuse, 0x1, P1 ;  /* 0x000000271e057211 */ /* 0x080fe200008f0eff */
[C---:B------:R-:W-:Y:S01]  /*4cb0*/  IMAD R19, R54.reuse, 0x19, RZ ;  /* 0x0000001936137824 */ /* 0x040fe200078e02ff */
[-C--:B------:R-:W-:Y:S01]  /*4cc0*/  IADD3 R70, P4, PT, R71, R38.reuse, RZ ;  /* 0x0000002647467210 */ /* 0x080fe20007f9e0ff */
[----:B------:R-:W-:Y:S02]  /*4cd0*/  IMAD R75, R54, 0x36, RZ ;  /* 0x00000036364b7824 */ /* 0x000fe400078e02ff */
[----:B------:R-:W-:Y:S01]  /*4ce0*/  VIADD R6, R10, 0xfffffff1 ;  /* 0xfffffff10a067836 */ /* 0x000fe20000000000 */
[----:B------:R1:W5:Y:S01]  /*4cf0*/  @!P5 LDG.E.U16 R49, desc[UR22][R4.64] ;  /* 0x000000160431d981 */ /* 0x000362000c1e1500 */
[C---:B---3--:R-:W-:Y:S01]  /*4d00*/  IMAD R61, R54.reuse, 0x1b, RZ ;  /* 0x0000001b363d7824 */ /* 0x048fe200078e02ff */
[----:B------:R-:W-:Y:S01]  /*4d10*/  LEA.HI.X.SX32 R71, R19, R39, 0x1, P4 ;  /* 0x0000002713477211 */ /* 0x000fe200020f0eff */
[C---:B------:R-:W-:Y:S01]  /*4d20*/  IMAD R135, R54.reuse, 0x38, RZ ;  /* 0x0000003836877824 */ /* 0x040fe200078e02ff */
[-C--:B------:R-:W-:Y:S01]  /*4d30*/  IADD3 R76, P5, PT, R77, R38.reuse, RZ ;  /* 0x000000264d4c7210 */ /* 0x080fe20007fbe0ff */
[----:B------:R-:W-:Y:S01]  /*4d40*/  IMAD R137, R54, 0x3a, RZ ;  /* 0x0000003a36897824 */ /* 0x000fe200078e02ff */
[----:B------:R-:W-:-:S02]  /*4d50*/  IADD3 R74, P4, PT, R75, R38, RZ ;  /* 0x000000264b4a7210 */ /* 0x000fc40007f9e0ff */
[----:B------:R-:W-:Y:S01]  /*4d60*/  ISETP.GE.U32.AND P1, PT, R6, 0x7fffffd2, PT ;  /* 0x7fffffd20600780c */ /* 0x000fe20003f26070 */
[C---:B------:R-:W-:Y:S01]  /*4d70*/  IMAD R133, R54.reuse, 0x1c, RZ ;  /* 0x0000001c36857824 */ /* 0x040fe200078e02ff */
[----:B------:R-:W-:Y:S01]  /*4d80*/  SHF.R.U32.HI R6, RZ, 0x6, R50 ;  /* 0x00000006ff067819 */ /* 0x000fe20000011632 */
[C---:B-1----:R-:W-:Y:S01]  /*4d90*/  IMAD R5, R54.reuse, 0x3c, RZ ;  /* 0x0000003c36057824 */ /* 0x042fe200078e02ff */
[-C--:B------:R-:W-:Y:S01]  /*4da0*/  LEA.HI.X.SX32 R77, R43, R39.reuse, 0x1, P5 ;  /* 0x000000272b4d7211 */ /* 0x080fe200028f0eff */
[C---:B------:R-:W-:Y:S01]  /*4db0*/  IMAD R131, R54.reuse, 0x1d, RZ ;  /* 0x0000001d36837824 */ /* 0x040fe200078e02ff */
[----:B------:R-:W-:Y:S01]  /*4dc0*/  LEA.HI.X.SX32 R75, R61, R39, 0x1, P4 ;  /* 0x000000273d4b7211 */ /* 0x000fe200020f0eff */
[----:B------:R-:W-:Y:S01]  /*4dd0*/  IMAD R19, R54, 0x3e, RZ ;  /* 0x0000003e36137824 */ /* 0x000fe200078e02ff */
[-C--:B------:R-:W-:Y:S02]  /*4de0*/  IADD3 R4, P5, PT, R137, R38.reuse, RZ ;  /* 0x0000002689047210 */ /* 0x080fe40007fbe0ff */
[----:B------:R-:W-:-:S02]  /*4df0*/  IADD3 R60, P4, PT, R135, R38, RZ ;  /* 0x00000026873c7210 */ /* 0x000fc40007f9e0ff */
[----:B------:R-:W-:Y:S02]  /*4e00*/  LOP3.LUT P3, RZ, R6, 0x1, RZ, 0xc0, !PT ;  /* 0x0000000106ff7812 */ /* 0x000fe4000786c0ff */
[-C--:B------:R-:W-:Y:S02]  /*4e10*/  IADD3 R6, P6, PT, R5, R38.reuse, RZ ;  /* 0x0000002605067210 */ /* 0x080fe40007fde0ff */
[-C--:B------:R-:W-:Y:S02]  /*4e20*/  LEA.HI.X.SX32 R5, R131, R39.reuse, 0x1, P5 ;  /* 0x0000002783057211 */ /* 0x080fe400028f0eff */
[----:B------:R-:W-:Y:S02]  /*4e30*/  LEA.HI.X.SX32 R61, R133, R39, 0x1, P4 ;  /* 0x00000027853d7211 */ /* 0x000fe400020f0eff */
[-C--:B------:R-:W-:Y:S02]  /*4e40*/  IADD3 R8, P5, PT, R19, R38.reuse, RZ ;  /* 0x0000002613087210 */ /* 0x080fe40007fbe0ff */
[----:B------:R-:W-:-:S02]  /*4e50*/  IADD3 R132, P4, PT, R133, R38, RZ ;  /* 0x0000002685847210 */ /* 0x000fc40007f9e0ff */
[----:B------:R-:W-:Y:S01]  /*4e60*/  SHF.R.U32.HI R19, RZ, 0x4, R50 ;  /* 0x00000004ff137819 */ /* 0x000fe20000011632 */
[----:B------:R-:W-:Y:S01]  /*4e70*/  IMAD R9, R54, 0x1f, RZ ;  /* 0x0000001f36097824 */ /* 0x000fe200078e02ff */
[----:B------:R-:W-:Y:S02]  /*4e80*/  LEA.HI.X.SX32 R133, R29, R39, 0x1, P4 ;  /* 0x000000271d857211 */ /* 0x000fe400020f0eff */
[----:B------:R-:W-:Y:S02]  /*4e90*/  LOP3.LUT P4, RZ, R19, 0x1, RZ, 0xc0, !PT ;  /* 0x0000000113ff7812 */ /* 0x000fe4000788c0ff */
[----:B------:R-:W-:Y:S02]  /*4ea0*/  PRMT R46, RZ, 0x7610, R46 ;  /* 0x00007610ff2e7816 */ /* 0x000fe4000000002e */
[--C-:B------:R-:W-:Y:S02]  /*4eb0*/  SHF.R.U32.HI R43, RZ, 0x5, R50.reuse ;  /* 0x00000005ff2b7819 */ /* 0x100fe40000011632 */
[----:B------:R-:W-:-:S02]  /*4ec0*/  SHF.R.U32.HI R38, RZ, 0x3, R50 ;  /* 0x00000003ff267819 */ /* 0x000fc40000011632 */
[----:B------:R-:W-:Y:S01]  /*4ed0*/  LOP3.LUT R205, R33, 0x1f, RZ, 0xc0, !PT ;  /* 0x0000001f21cd7812 */ /* 0x000fe200078ec0ff */
[----:B------:R-:W5:Y:S01]  /*4ee0*/  @!P1 LDG.E.U16 R46, desc[UR22][R132.64] ;  /* 0x00000016842e9981 */ /* 0x000f62000c1e1500 */
[----:B------:R-:W-:Y:S02]  /*4ef0*/  LEA.HI.X.SX32 R9, R9, R39, 0x1, P5 ;  /* 0x0000002709097211 */ /* 0x000fe400028f0eff */
[----:B------:R-:W-:Y:S02]  /*4f00*/  LOP3.LUT P5, RZ, R43, 0x1, RZ, 0xc0, !PT ;  /* 0x000000012bff7812 */ /* 0x000fe400078ac0ff */
[----:B------:R-:W-:Y:S02]  /*4f10*/  PRMT R19, RZ, 0x7610, R19 ;  /* 0x00007610ff137816 */ /* 0x000fe40000000013 */
[----:B------:R-:W-:Y:S01]  /*4f20*/  PRMT R43, RZ, 0x7610, R43 ;  /* 0x00007610ff2b7816 */ /* 0x000fe2000000002b */
[----:B------:R-:W-:Y:S01]  /*4f30*/  IMAD R131, R205, R55, RZ ;  /* 0x00000037cd837224 */ /* 0x000fe200078e02ff */
[----:B------:R-:W-:-:S02]  /*4f40*/  LOP3.LUT P1, RZ, R38, 0x1, RZ, 0xc0, !PT ;  /* 0x0000000126ff7812 */ /* 0x000fc4000782c0ff */
[----:B------:R-:W-:Y:S01]  /*4f50*/  LEA.HI.X.SX32 R7, R7, R39, 0x1, P6 ;  /* 0x0000002707077211 */ /* 0x000fe200030f0eff */
[----:B------:R1:W5:Y:S01]  /*4f60*/  @P3 LDG.E.U16 R19, desc[UR22][R70.64] ;  /* 0x0000001646133981 */ /* 0x000362000c1e1500 */
[----:B------:R-:W-:Y:S01]  /*4f70*/  SHF.R.U32.HI R39, RZ, 0x2, R50 ;  /* 0x00000002ff277819 */ /* 0x000fe20000011632 */
[----:B0-----:R-:W-:Y:S02]  /*4f80*/  IMAD R62, R62, UR5, RZ ;  /* 0x000000053e3e7c24 */ /* 0x001fe4000f8e02ff */
[----:B------:R-:W5:Y:S01]  /*4f90*/  @P4 LDG.E.U16 R43, desc[UR22][R74.64] ;  /* 0x000000164a2b4981 */ /* 0x000f62000c1e1500 */
[----:B------:R-:W-:Y:S02]  /*4fa0*/  LOP3.LUT P3, RZ, R39, 0x1, RZ, 0xc0, !PT ;  /* 0x0000000127ff7812 */ /* 0x000fe4000786c0ff */
[----:B------:R-:W-:Y:S02]  /*4fb0*/  PRMT R39, RZ, 0x7610, R39 ;  /* 0x00007610ff277816 */ /* 0x000fe40000000027 */
[----:B-1----:R-:W-:Y:S01]  /*4fc0*/  LEA R70, P4, R131, UR18, 0x1 ;  /* 0x0000001283467c11 */ /* 0x002fe2000f8808ff */
[----:B------:R-:W-:-:S02]  /*4fd0*/  IMAD R197, R59, UR5, RZ ;  /* 0x000000053bc57c24 */ /* 0x000fc4000f8e02ff */
[----:B------:R-:W-:Y:S01]  /*4fe0*/  IMAD R64, R64, UR5, RZ ;  /* 0x0000000540407c24 */ /* 0x000fe2000f8e02ff */
[----:B------:R-:W-:Y:S01]  /*4ff0*/  LEA.HI.X.SX32 R71, R131, UR19, 0x1, P4 ;  /* 0x0000001383477c11 */ /* 0x000fe2000a0f0eff */
[----:B------:R-:W-:Y:S01]  /*5000*/  IMAD R65, R65, UR5, RZ ;  /* 0x0000000541417c24 */ /* 0x000fe2000f8e02ff */
[-C--:B------:R-:W-:Y:S01]  /*5010*/  LEA R194, P6, R62, R70.reuse, 0x1 ;  /* 0x000000463ec27211 */ /* 0x080fe200078c08ff */
[----:B------:R0:W5:Y:S01]  /*5020*/  @P1 LDG.E.U16 R39, desc[UR22][R60.64] ;  /* 0x000000163c271981 */ /* 0x000162000c1e1500 */
[----:B------:R-:W-:Y:S01]  /*5030*/  IMAD R63, R63, UR5, RZ ;  /* 0x000000053f3f7c24 */ /* 0x000fe2000f8e02ff */
[-C--:B------:R-:W-:Y:S01]  /*5040*/  LEA R196, P1, R197, R70.reuse, 0x1 ;  /* 0x00000046c5c47211 */ /* 0x080fe200078208ff */
[----:B------:R-:W-:Y:S01]  /*5050*/  IMAD R67, R67, UR5, RZ ;  /* 0x0000000543437c24 */ /* 0x000fe2000f8e02ff */
[----:B------:R-:W-:Y:S01]  /*5060*/  LEA R190, P4, R64, R70, 0x1 ;  /* 0x0000004640be7211 */ /* 0x000fe200078808ff */
[----:B------:R-:W-:Y:S01]  /*5070*/  IMAD R116, R116, UR5, RZ ;  /* 0x0000000574747c24 */ /* 0x000fe2000f8e02ff */
[----:B------:R-:W-:-:S02]  /*5080*/  LEA.HI.X.SX32 R195, R62, R71, 0x1, P6 ;  /* 0x000000473ec37211 */ /* 0x000fc400030f0eff */
[-C--:B------:R-:W-:Y:S01]  /*5090*/  LEA R188, P6, R65, R70.reuse, 0x1 ;  /* 0x0000004641bc7211 */ /* 0x080fe200078c08ff */
[----:B------:R-:W-:Y:S01]  /*50a0*/  IMAD R66, R66, UR5, RZ ;  /* 0x0000000542427c24 */ /* 0x000fe2000f8e02ff */
[-C--:B------:R-:W-:Y:S01]  /*50b0*/  LEA.HI.X.SX32 R197, R197, R71.reuse, 0x1, P1 ;  /* 0x00000047c5c57211 */ /* 0x080fe200008f0eff */
[----:B------:R-:W-:Y:S01]  /*50c0*/  IMAD R69, R69, UR5, RZ ;  /* 0x0000000545457c24 */ /* 0x000fe2000f8e02ff */
[-C--:B------:R-:W-:Y:S01]  /*50d0*/  LEA.HI.X.SX32 R191, R64, R71.reuse, 0x1, P4 ;  /* 0x0000004740bf7211 */ /* 0x080fe200020f0eff */
[----:B------:R-:W-:Y:S01]  /*50e0*/  IMAD R72, R72, UR5, RZ ;  /* 0x0000000548487c24 */ /* 0x000fe2000f8e02ff */
[-C--:B------:R-:W-:Y:S02]  /*50f0*/  LEA R192, P1, R63, R70.reuse, 0x1 ;  /* 0x000000463fc07211 */ /* 0x080fe400078208ff */
[----:B------:R-:W-:Y:S02]  /*5100*/  LEA R184, P4, R67, R70, 0x1 ;  /* 0x0000004643b87211 */ /* 0x000fe400078808ff */
        /* <DEDUP_REMOVED lines=73> */
[-C--:B------:R-:W-:Y:S02]  /*55a0*/  LEA R134, P6, R122, R70.reuse, 0x1 ;  /* 0x000000467a867211 */ /* 0x080fe400078c08ff */
[----:B------:R-:W-:Y:S01]  /*55b0*/  PRMT R38, RZ, 0x7610, R38 ;  /* 0x00007610ff267816 */ /* 0x000fe20000000026 */
[----:B------:R-:W-:Y:S01]  /*55c0*/  IMAD R59, R130, UR5, RZ ;  /* 0x00000005823b7c24 */ /* 0x000fe2000f8e02ff */
[-C--:B------:R-:W-:Y:S01]  /*55d0*/  LEA.HI.X.SX32 R145, R90, R71.reuse, 0x1, P1 ;  /* 0x000000475a917211 */ /* 0x080fe200008f0eff */
[----:B------:R-:W-:Y:S01]  /*55e0*/  IMAD R95, R95, UR5, RZ ;  /* 0x000000055f5f7c24 */ /* 0x000fe2000f8e02ff */
[-C--:B------:R-:W-:Y:S01]  /*55f0*/  LEA.HI.X.SX32 R137, R94, R71.reuse, 0x1, P4 ;  /* 0x000000475e897211 */ /* 0x080fe200020f0eff */
[----:B------:R-:W-:Y:S01]  /*5600*/  IMAD R99, R99, UR5, RZ ;  /* 0x0000000563637c24 */ /* 0x000fe2000f8e02ff */
[-C--:B------:R-:W-:Y:S01]  /*5610*/  LEA R138, P1, R93, R70.reuse, 0x1 ;  /* 0x000000465d8a7211 */ /* 0x080fe200078208ff */
[----:B------:R-:W-:Y:S01]  /*5620*/  IMAD R204, R128, UR5, RZ ;  /* 0x0000000580cc7c24 */ /* 0x000fe2000f8e02ff */
[-C--:B------:R-:W-:Y:S01]  /*5630*/  LEA R130, P4, R96, R70.reuse, 0x1 ;  /* 0x0000004660827211 */ /* 0x080fe200078808ff */
[----:B------:R-:W-:Y:S01]  /*5640*/  IMAD R100, R100, UR5, RZ ;  /* 0x0000000564647c24 */ /* 0x000fe2000f8e02ff */
[-C--:B------:R-:W-:Y:S01]  /*5650*/  LEA.HI.X.SX32 R135, R122, R71.reuse, 0x1, P6 ;  /* 0x000000477a877211 */ /* 0x080fe200030f0eff */
[----:B------:R1:W5:Y:S01]  /*5660*/  @P5 LDG.E.U16 R38, desc[UR22][R76.64] ;  /* 0x000000164c265981 */ /* 0x000362000c1e1500 */
[-C--:B------:R-:W-:Y:S01]  /*5670*/  LEA R128, P6, R97, R70.reuse, 0x1 ;  /* 0x0000004661807211 */ /* 0x080fe200078c08ff */
[----:B------:R-:W-:Y:S01]  /*5680*/  IMAD R73, R124, UR5, RZ ;  /* 0x000000057c497c24 */ /* 0x000fe2000f8e02ff */
[-C--:B------:R-:W-:Y:S01]  /*5690*/  LEA.HI.X.SX32 R139, R93, R71.reuse, 0x1, P1 ;  /* 0x000000475d8b7211 */ /* 0x080fe200008f0eff */
[----:B------:R-:W-:Y:S01]  /*56a0*/  IMAD R98, R98, UR5, RZ ;  /* 0x0000000562627c24 */ /* 0x000fe2000f8e02ff */
[-C--:B------:R-:W-:Y:S01]  /*56b0*/  LEA.HI.X.SX32 R131, R96, R71.reuse, 0x1, P4 ;  /* 0x0000004760837211 */ /* 0x080fe200020f0eff */
[----:B0-----:R-:W-:Y:S01]  /*56c0*/  IMAD R60, R127, UR5, RZ ;  /* 0x000000057f3c7c24 */ /* 0x001fe2000f8e02ff */
[-C--:B------:R-:W-:Y:S01]  /*56d0*/  LEA R132, P1, R95, R70.reuse, 0x1 ;  /* 0x000000465f847211 */ /* 0x080fe200078208ff */
[----:B------:R-:W-:Y:S01]  /*56e0*/  IMAD R102, R102, UR5, RZ ;  /* 0x0000000566667c24 */ /* 0x000fe2000f8e02ff */
[----:B------:R-:W-:Y:S01]  /*56f0*/  LEA R124, P4, R99, R70, 0x1 ;  /* 0x00000046637c7211 */ /* 0x000fe200078808ff */
[----:B-1----:R-:W-:Y:S01]  /*5700*/  IMAD R76, R129, UR5, RZ ;  /* 0x00000005814c7c24 */ /* 0x002fe2000f8e02ff */
[----:B------:R-:W-:-:S02]  /*5710*/  LEA.HI.X.SX32 R129, R97, R71, 0x1, P6 ;  /* 0x0000004761817211 */ /* 0x000fc400030f0eff */
[-C--:B------:R-:W-:Y:S01]  /*5720*/  LEA R122, P6, R100, R70.reuse, 0x1 ;  /* 0x00000046647a7211 */ /* 0x080fe200078c08ff */
        /* <DEDUP_REMOVED lines=10> */
[----:B------:R-:W-:Y:S01]  /*57d0*/  IMAD R104, R104, UR5, RZ ;  /* 0x0000000568687c24 */ /* 0x000fe2000f8e02ff */
        /* <DEDUP_REMOVED lines=10> */
[----:B------:R-:W-:Y:S01]  /*5880*/  LEA.HI.X.SX32 R117, R102, R71, 0x1, P6 ;  /* 0x0000004766757211 */ /* 0x000fe200030f0eff */
[----:B------:R-:W-:Y:S01]  /*5890*/  IMAD R199, R110, UR5, RZ ;  /* 0x000000056ec77c24 */ /* 0x000fe2000f8e02ff */
[----:B------:R-:W-:Y:S01]  /*58a0*/  LEA R110, P6, R105, R70, 0x1 ;  /* 0x00000046696e7211 */ /* 0x000fe200078c08ff */
[----:B------:R-:W-:-:S02]  /*58b0*/  IMAD R74, R108, UR5, RZ ;  /* 0x000000056c4a7c24 */ /* 0x000fc4000f8e02ff */
[----:B------:R-:W-:Y:S01]  /*58c0*/  IMAD R202, R113, UR5, RZ ;  /* 0x0000000571ca7c24 */ /* 0x000fe2000f8e02ff */
[-C--:B------:R-:W-:Y:S01]  /*58d0*/  LEA.HI.X.SX32 R113, R104, R71.reuse, 0x1, P4 ;  /* 0x0000004768717211 */ /* 0x080fe200020f0eff */
[----:B------:R-:W-:Y:S01]  /*58e0*/  IMAD R81, R121, UR5, RZ ;  /* 0x0000000579517c24 */ /* 0x000fe2000f8e02ff */
[-C--:B------:R-:W-:Y:S01]  /*58f0*/  LEA.HI.X.SX32 R121, R101, R71.reuse, 0x1, P1 ;  /* 0x0000004765797211 */ /* 0x080fe200008f0eff */
[----:B------:R-:W-:Y:S01]  /*5900*/  IMAD R61, R106, UR5, RZ ;  /* 0x000000056a3d7c24 */ /* 0x000fe2000f8e02ff */
[-C--:B------:R-:W-:Y:S01]  /*5910*/  LEA R106, P4, R107, R70.reuse, 0x1 ;  /* 0x000000466b6a7211 */ /* 0x080fe200078808ff */
[----:B------:R-:W-:Y:S01]  /*5920*/  IMAD R200, R111, UR5, RZ ;  /* 0x000000056fc87c24 */ /* 0x000fe2000f8e02ff */
[-C--:B------:R-:W-:Y:S01]  /*5930*/  LEA.HI.X.SX32 R111, R105, R71.reuse, 0x1, P6 ;  /* 0x00000047696f7211 */ /* 0x080fe200030f0eff */
[----:B------:R-:W-:Y:S01]  /*5940*/  IMAD R203, R114, UR5, RZ ;  /* 0x0000000572cb7c24 */ /* 0x000fe2000f8e02ff */
[-C--:B------:R-:W-:Y:S01]  /*5950*/  LEA R114, P1, R103, R70.reuse, 0x1 ;  /* 0x0000004667727211 */ /* 0x080fe200078208ff */
[----:B------:R-:W-:Y:S01]  /*5960*/  IMAD R198, R109, UR5, RZ ;  /* 0x000000056dc67c24 */ /* 0x000fe2000f8e02ff */
[----:B------:R-:W-:Y:S01]  /*5970*/  LEA R104, P6, R74, R70, 0x1 ;  /* 0x000000464a687211 */ /* 0x000fe200078c08ff */
[----:B------:R-:W-:Y:S01]  /*5980*/  IMAD R89, R115, UR5, RZ ;  /* 0x0000000573597c24 */ /* 0x000fe2000f8e02ff */
[----:B------:R-:W-:-:S02]  /*5990*/  LEA.HI.X.SX32 R115, R103, R71, 0x1, P1 ;  /* 0x0000004767737211 */ /* 0x000fc400008f0eff */
[-C--:B------:R-:W-:Y:S02]  /*59a0*/  LEA.HI.X.SX32 R107, R107, R71.reuse, 0x1, P4 ;  /* 0x000000476b6b7211 */ /* 0x080fe400020f0eff */
[-C--:B------:R-:W-:Y:S02]  /*59b0*/  LEA R108, P1, R61, R70.reuse, 0x1 ;  /* 0x000000463d6c7211 */ /* 0x080fe400078208ff */
[-C--:B------:R-:W-:Y:S02]  /*59c0*/  LEA R100, P4, R198, R70.reuse, 0x1 ;  /* 0x00000046c6647211 */ /* 0x080fe400078808ff */
[-C--:B------:R-:W-:Y:S02]  /*59d0*/  LEA.HI.X.SX32 R105, R74, R71.reuse, 0x1, P6 ;  /* 0x000000474a697211 */ /* 0x080fe400030f0eff */
[----:B------:R-:W-:Y:S02]  /*59e0*/  LEA R98, P6, R199, R70, 0x1 ;  /* 0x00000046c7627211 */ /* 0x000fe400078c08ff */
        /* <DEDUP_REMOVED lines=20> */
[----:B------:R-:W-:Y:S02]  /*5b30*/  SHF.R.U32.HI R50, RZ, 0x1, R50 ;  /* 0x00000001ff327819 */ /* 0x000fe40000011632 */
[-C--:B------:R-:W-:Y:S02]  /*5b40*/  LEA R84, P1, R85, R70.reuse, 0x1 ;  /* 0x0000004655547211 */ /* 0x080fe400078208ff */
[-C--:B------:R-:W-:Y:S02]  /*5b50*/  LEA R76, P4, R77, R70.reuse, 0x1 ;  /* 0x000000464d4c7211 */ /* 0x080fe400078808ff */
[----:B------:R-:W-:Y:S02]  /*5b60*/  LEA.HI.X.SX32 R81, R81, R71, 0x1, P6 ;  /* 0x0000004751517211 */ /* 0x000fe400030f0eff */
[----:B------:R-:W-:-:S02]  /*5b70*/  LEA R74, P6, R75, R70, 0x1 ;  /* 0x000000464b4a7211 */ /* 0x000fc400078c08ff */
[----:B------:R-:W-:Y:S02]  /*5b80*/  LOP3.LUT P5, RZ, R50, 0x1, RZ, 0xc0, !PT ;  /* 0x0000000132ff7812 */ /* 0x000fe400078ac0ff */
[-C--:B------:R-:W-:Y:S02]  /*5b90*/  LEA.HI.X.SX32 R85, R85, R71.reuse, 0x1, P1 ;  /* 0x0000004755557211 */ /* 0x080fe400008f0eff */
[-C--:B------:R-:W-:Y:S02]  /*5ba0*/  LEA.HI.X.SX32 R77, R77, R71.reuse, 0x1, P4 ;  /* 0x000000474d4d7211 */ /* 0x080fe400020f0eff */
[-C--:B------:R-:W-:Y:S02]  /*5bb0*/  LEA R78, P1, R79, R70.reuse, 0x1 ;  /* 0x000000464f4e7211 */ /* 0x080fe400078208ff */
[----:B------:R-:W-:Y:S02]  /*5bc0*/  LEA R72, P4, R73, R70, 0x1 ;  /* 0x0000004649487211 */ /* 0x000fe400078808ff */
[----:B------:R-:W-:-:S02]  /*5bd0*/  LEA.HI.X.SX32 R75, R75, R71, 0x1, P6 ;  /* 0x000000474b4b7211 */ /* 0x000fc400030f0eff */
[----:B------:R-:W-:Y:S02]  /*5be0*/  LEA R70, P6, R59, R70, 0x1 ;  /* 0x000000463b467211 */ /* 0x000fe400078c08ff */
[-C--:B------:R-:W-:Y:S02]  /*5bf0*/  LEA.HI.X.SX32 R79, R79, R71.reuse, 0x1, P1 ;  /* 0x000000474f4f7211 */ /* 0x080fe400008f0eff */
[-C--:B------:R-:W-:Y:S02]  /*5c00*/  LEA.HI.X.SX32 R73, R73, R71.reuse, 0x1, P4 ;  /* 0x0000004749497211 */ /* 0x080fe400020f0eff */
[----:B------:R-:W-:Y:S02]  /*5c10*/  LEA.HI.X.SX32 R71, R59, R71, 0x1, P6 ;  /* 0x000000473b477211 */ /* 0x000fe400030f0eff */
[----:B------:R-:W-:Y:S02]  /*5c20*/  PRMT R50, RZ, 0x7610, R50 ;  /* 0x00007610ff327816 */ /* 0x000fe40000000032 */
[----:B------:R-:W-:-:S02]  /*5c30*/  PRMT R59, RZ, 0x7610, R59 ;  /* 0x00007610ff3b7816 */ /* 0x000fc4000000003b */
[----:B------:R-:W-:Y:S02]  /*5c40*/  PRMT R60, RZ, 0x7610, R60 ;  /* 0x00007610ff3c7816 */ /* 0x000fe4000000003c */
[----:B------:R2:W5:Y:S04]  /*5c50*/  @P3 LDG.E.U16 R50, desc[UR22][R4.64] ;  /* 0x0000001604323981 */ /* 0x000568000c1e1500 */
[----:B------:R2:W5:Y:S04]  /*5c60*/  @P5 LDG.E.U16 R59, desc[UR22][R6.64] ;  /* 0x00000016063b5981 */ /* 0x000568000c1e1500 */
[----:B------:R2:W5:Y:S01]  /*5c70*/  @!P0 LDG.E.U16 R60, desc[UR22][R8.64] ;  /* 0x00000016083c8981 */ /* 0x000562000c1e1500 */
[----:B------:R-:W-:-:S05]  /*5c80*/  VIADD R216, R10, 0x1f ;  /* 0x0000001f0ad87836 */ /* 0x000fca0000000000 */
[----:B------:R2:W-:Y:S01]  /*5c90*/  STL [R1+0x4], R216 ;  /* 0x000004d801007387 */ /* 0x0005e20000100800 */
[----:B------:R-:W-:Y:S01]  /*5ca0*/  ISETP.GT.AND P1, PT, R216, 0x1f, PT ;  /* 0x0000001fd800780c */ /* 0x000fe20003f24270 */
[----:B------:R-:W-:-:S04]  /*5cb0*/  @!UP1 UIADD3 UR4, UPT, UPT, -UR4, 0x100000, URZ ;  /* 0x0010000004049890 */ /* 0x000fc8000fffe1ff */
[----:B------:R-:W-:Y:S02]  /*5cc0*/  @!UP1 USHF.L.U32 UR5, UR4, 0xb, URZ ;  /* 0x0000000b04059899 */ /* 0x000fe400080006ff */
[----:B------:R-:W-:Y:S01]  /*5cd0*/  @!UP1 USHF.L.U32 UR4, UR4, 0x1, URZ ;  /* 0x0000000104049899 */ /* 0x000fe200080006ff */
[----:B------:R-:W-:Y:S01]  /*5ce0*/  VOTEU.ALL UP1, P2 ;  /* 0x0000000000ff7886 */ /* 0x000fe20001020000 */
[----:B------:R-:W-:-:S10]  /*5cf0*/  ISETP.LT.AND P4, PT, R205, R10, P1 ;  /* 0x0000000acd00720c */ /* 0x000fd40000f81270 */
[----:B------:R2:W0:Y:S02]  /*5d00*/  @!UP1 SYNCS.EXCH.64 URZ, [UR11+0x8008], UR4 ;  /* 0x008008040bff95b2 */ /* 0x0004240008000100 */
[----:B--2---:R-:W-:Y:S05]  /*5d10*/  @!P1 BRA `(.L_x_6) ;  /* 0x0000000000449947 */ /* 0x004fea0003800000 */
[----:B-----5:R-:W-:Y:S02]  /*5d20*/  PRMT R14, R14, 0x5410, R17 ;  /* 0x000054100e0e7816 */ /* 0x020fe40000000011 */
[----:B------:R-:W-:Y:S02]  /*5d30*/  PRMT R15, R15, 0x5410, R18 ;  /* 0x000054100f0f7816 */ /* 0x000fe40000000012 */
[----:B------:R-:W-:Y:S02]  /*5d40*/  PRMT R16, R16, 0x5410, R19 ;  /* 0x0000541010107816 */ /* 0x000fe40000000013 */
[----:B------:R-:W-:Y:S02]  /*5d50*/  PRMT R4, R57, 0x5410, R58 ;  /* 0x0000541039047816 */ /* 0x000fe4000000003a */
[----:B------:R-:W-:Y:S02]  /*5d60*/  PRMT R5, R53, 0x5410, R56 ;  /* 0x0000541035057816 */ /* 0x000fe40000000038 */
[----:B------:R-:W-:-:S02]  /*5d70*/  PRMT R6, R51, 0x5410, R52 ;  /* 0x0000541033067816 */ /* 0x000fc40000000034 */
[----:B------:R-:W-:Y:S02]  /*5d80*/  PRMT R7, R48, 0x5410, R49 ;  /* 0x0000541030077816 */ /* 0x000fe40000000031 */
        /* <DEDUP_REMOVED lines=8> */
[----:B------:R-:W-:-:S04]  /*5e10*/  PRMT R19, R59, 0x5410, R60 ;  /* 0x000054103b137816 */ /* 0x000fc8000000003c */
[----:B------:R1:W-:Y:S03]  /*5e20*/  STTM.x16 tmem[UR12+0x100], R4 ;  /* 0x00010004000079ed */ /* 0x0003e6000824000c */
.L_x_6:
[----:B------:R-:W2:Y:S01]  /*5e30*/  FENCE.VIEW.ASYNC.T ;  /* 0x00000000000073c6 */ /* 0x000ea20000000200 */
[----:B-1---5:R-:W-:Y:S01]  /*5e40*/  PRMT R12, RZ, 0x7610, R12 ;  /* 0x00007610ff0c7816 */ /* 0x022fe2000000000c */
[----:B0-2---:R-:W-:Y:S01]  /*5e50*/  BAR.SYNC.DEFER_BLOCKING 0x0 ;  /* 0x0000000000007b1d */ /* 0x005fe20000010000 */
[----:B------:R-:W-:Y:S02]  /*5e60*/  PRMT R14, RZ, 0x7610, R14 ;  /* 0x00007610ff0e7816 */ /* 0x000fe4000000000e */
[----:B------:R-:W-:Y:S02]  /*5e70*/  PRMT R16, RZ, 0x7610, R16 ;  /* 0x00007610ff107816 */ /* 0x000fe40000000010 */
[----:B------:R-:W-:Y:S01]  /*5e80*/  PRMT R18, RZ, 0x7610, R18 ;  /* 0x00007610ff127816 */ /* 0x000fe20000000012 */
[----:B------:R-:W0:Y:S01]  /*5e90*/  LDCU UR4, c[0x0][0x3a0] ;  /* 0x00007400ff0477ac */ /* 0x000e220008000800 */
[----:B------:R-:W-:Y:S02]  /*5ea0*/  PRMT R36, RZ, 0x7610, R36 ;  /* 0x00007610ff247816 */ /* 0x000fe40000000024 */
[----:B------:R-:W-:-:S02]  /*5eb0*/  PRMT R38, RZ, 0x7610, R38 ;  /* 0x00007610ff267816 */ /* 0x000fc40000000026 */
[----:B------:R-:W-:Y:S02]  /*5ec0*/  PRMT R40, RZ, 0x7610, R40 ;  /* 0x00007610ff287816 */ /* 0x000fe40000000028 */
[----:B------:R-:W-:Y:S02]  /*5ed0*/  PRMT R42, RZ, 0x7610, R42 ;  /* 0x00007610ff2a7816 */ /* 0x000fe4000000002a */
[----:B------:R-:W-:Y:S02]  /*5ee0*/  PRMT R44, RZ, 0x7610, R44 ;  /* 0x00007610ff2c7816 */ /* 0x000fe4000000002c */
[----:B------:R-:W-:Y:S02]  /*5ef0*/  PRMT R46, RZ, 0x7610, R46 ;  /* 0x00007610ff2e7816 */ /* 0x000fe4000000002e */
[----:B------:R-:W-:Y:S02]  /*5f00*/  PRMT R48, RZ, 0x7610, R48 ;  /* 0x00007610ff307816 */ /* 0x000fe40000000030 */
[----:B------:R-:W-:-:S02]  /*5f10*/  PRMT R50, RZ, 0x7610, R50 ;  /* 0x00007610ff327816 */ /* 0x000fc40000000032 */
[----:B------:R-:W-:Y:S01]  /*5f20*/  PRMT R52, RZ, 0x7610, R52 ;  /* 0x00007610ff347816 */ /* 0x000fe20000000034 */
[----:B------:R-:W2:Y:S01]  /*5f30*/  @P4 LDG.E.U16 R12, desc[UR22][R196.64] ;  /* 0x00000016c40c4981 */ /* 0x000ea2000c1e1500 */
[----:B------:R-:W-:Y:S02]  /*5f40*/  PRMT R56, RZ, 0x7610, R56 ;  /* 0x00007610ff387816 */ /* 0x000fe40000000038 */
[----:B------:R-:W-:Y:S01]  /*5f50*/  PRMT R58, RZ, 0x7610, R58 ;  /* 0x00007610ff3a7816 */ /* 0x000fe2000000003a */
[----:B------:R-:W3:Y:S01]  /*5f60*/  @P4 LDG.E.U16 R14, desc[UR22][R192.64] ;  /* 0x00000016c00e4981 */ /* 0x000ee2000c1e1500 */
[----:B------:R-:W-:Y:S02]  /*5f70*/  PRMT R60, RZ, 0x7610, R60 ;  /* 0x00007610ff3c7816 */ /* 0x000fe4000000003c */
[----:B------:R-:W-:Y:S01]  /*5f80*/  PRMT R62, RZ, 0x7610, R62 ;  /* 0x00007610ff3e7816 */ /* 0x000fe2000000003e */
[----:B------:R-:W4:Y:S01]  /*5f90*/  @P4 LDG.E.U16 R16, desc[UR22][R188.64] ;  /* 0x00000016bc104981 */ /* 0x000f22000c1e1500 */
[----:B------:R-:W-:-:S02]  /*5fa0*/  PRMT R64, RZ, 0x7610, R64 ;  /* 0x00007610ff407816 */ /* 0x000fc40000000040 */
[----:B------:R-:W-:Y:S01]  /*5fb0*/  PRMT R66, RZ, 0x7610, R66 ;  /* 0x00007610ff427816 */ /* 0x000fe20000000042 */
[----:B------:R-:W4:Y:S01]  /*5fc0*/  @P4 LDG.E.U16 R18, desc[UR22][R184.64] ;  /* 0x00000016b8124981 */ /* 0x000f22000c1e1500 */
[----:B------:R-:W-:Y:S02]  /*5fd0*/  PRMT R68, RZ, 0x7610, R68 ;  /* 0x00007610ff447816 */ /* 0x000fe40000000044 */
[----:B------:R-:W-:Y:S01]  /*5fe0*/  PRMT R198, RZ, 0x7610, R198 ;  /* 0x00007610ffc67816 */ /* 0x000fe200000000c6 */
[----:B------:R-:W4:Y:S01]  /*5ff0*/  @P4 LDG.E.U16 R36, desc[UR22][R180.64] ;  /* 0x00000016b4244981 */ /* 0x000f22000c1e1500 */
        /* <DEDUP_REMOVED lines=63> */
[----:B------:R-:W-:-:S03]  /*63f0*/  PRMT R215, RZ, 0x7610, R215 ;  /* 0x00007610ffd77816 */ /* 0x000fc600000000d7 */
[----:B------:R-:W4:Y:S04]  /*6400*/  @P4 LDG.E.U16 R212, desc[UR22][R92.64] ;  /* 0x000000165cd44981 */ /* 0x000f28000c1e1500 */
        /* <DEDUP_REMOVED lines=36> */
[----:B------:R-:W4:Y:S01]  /*6650*/  @P4 LDG.E.U16 R215, desc[UR22][R70.64] ;  /* 0x0000001646d74981 */ /* 0x000f22000c1e1500 */
[----:B------:R-:W-:-:S02]  /*6660*/  SHF.R.S32.HI R202, RZ, 0x6, R33 ;  /* 0x00000006ffca7819 */ /* 0x000fc40000011421 */
[----:B------:R-:W-:Y:S02]  /*6670*/  SHF.R.S32.HI R35, RZ, 0x1f, R32 ;  /* 0x0000001fff237819 */ /* 0x000fe40000011420 */
[----:B------:R-:W-:Y:S02]  /*6680*/  SGXT R202, R202, 0x1 ;  /* 0x00000001caca781a */ /* 0x000fe40000000200 */
[----:B------:R-:W-:Y:S01]  /*6690*/  SHF.L.U64.HI R35, R32, 0x1, R35 ;  /* 0x0000000120237819 */ /* 0x000fe20000010223 */
[----:B------:R-:W-:Y:S01]  /*66a0*/  IMAD.SHL.U32 R32, R54, 0x20, RZ ;  /* 0x0000002036207824 */ /* 0x000fe200078e00ff */
[----:B------:R-:W-:Y:S01]  /*66b0*/  LOP3.LUT R202, R202, 0x90, RZ, 0xc0, !PT ;  /* 0x00000090caca7812 */ /* 0x000fe200078ec0ff */
[----:B------:R-:W-:Y:S02]  /*66c0*/  IMAD.SHL.U32 R33, R33, 0x2, RZ ;  /* 0x0000000221217824 */ /* 0x000fe400078e00ff */
[----:B------:R-:W-:-:S03]  /*66d0*/  IMAD.WIDE R34, R32, 0x2, R34 ;  /* 0x0000000220227825 */ /* 0x000fc600078e0222 */
[----:B------:R-:W-:Y:S02]  /*66e0*/  LOP3.LUT R33, R202, 0x7e, R33, 0x78, !PT ;  /* 0x0000007eca217812 */ /* 0x000fe400078e7821 */
[----:B------:R-:W-:Y:S02]  /*66f0*/  IADD3 R202, P0, PT, R34, UR16, RZ ;  /* 0x0000001022ca7c10 */ /* 0x000fe4000ff1e0ff */
[----:B------:R-:W-:Y:S01]  /*6700*/  LOP3.LUT R34, R33, 0x20, RZ, 0x3c, !PT ;  /* 0x0000002021227812 */ /* 0x000fe200078e3cff */
[----:B0-----:R-:W-:-:S04]  /*6710*/  UIADD3 UR5, UPT, UPT, UR4, 0x1f, URZ ;  /* 0x0000001f04057890 */ /* 0x001fc8000fffe0ff */
[----:B------:R-:W-:Y:S01]  /*6720*/  USHF.R.S32.HI UR4, URZ, 0x1f, UR5 ;  /* 0x0000001fff047899 */ /* 0x000fe20008011405 */
[----:B------:R-:W-:-:S03]  /*6730*/  IADD3.X R203, PT, PT, R35, UR17, RZ, P0, !PT ;  /* 0x0000001123cb7c10 */ /* 0x000fc600087fe4ff */
[----:B------:R-:W-:Y:S01]  /*6740*/  ULEA.HI UR4, UR4, UR5, URZ, 0x5 ;  /* 0x0000000504047291 */ /* 0x000fe2000f8f28ff */
[----:B------:R-:W-:-:S03]  /*6750*/  ISETP.NE.U32.AND P0, PT, RZ, UR7, PT ;  /* 0x00000007ff007c0c */ /* 0x000fc6000bf05070 */
[----:B------:R-:W-:Y:S01]  /*6760*/  USHF.R.S32.HI UR4, URZ, 0x5, UR4 ;  /* 0x00000005ff047899 */ /* 0x000fe20008011404 */
[----:B------:R-:W-:Y:S01]  /*6770*/  ISETP.LT.OR P1, PT, R216, 0x20, P0 ;  /* 0x00000020d800780c */ /* 0x000fe20000721670 */
[----:B--2---:R-:W-:Y:S04]  /*6780*/  STS.U16 [R33+UR11], R12 ;  /* 0x0000000c21007988 */ /* 0x004fe8000800040b */
[----:B---3--:R-:W-:Y:S04]  /*6790*/  STS.U16 [R33+UR11+0x200], R14 ;  /* 0x0002000e21007988 */ /* 0x008fe8000800040b */
[----:B----4-:R-:W-:Y:S04]  /*67a0*/  STS.U16 [R33+UR11+0x400], R16 ;  /* 0x0004001021007988 */ /* 0x010fe8000800040b */
[----:B------:R-:W-:Y:S04]  /*67b0*/  STS.U16 [R33+UR11+0x600], R18 ;  /* 0x0006001221007988 */ /* 0x000fe8000800040b */
        /* <DEDUP_REMOVED lines=28> */
[----:B------:R0:W-:Y:S04]  /*6980*/  STS.U16 [R34+UR11+0x100], R5 ;  /* 0x0001000522007988 */ /* 0x0001e8000800040b */
        /* <DEDUP_REMOVED lines=30> */
[----:B------:R1:W-:Y:S01]  /*6b70*/  STS.U16 [R34+UR11+0x3f00], R215 ;  /* 0x003f00d722007988 */ /* 0x0003e2000800040b */
[----:B------:R2:W-:Y:S06]  /*6b80*/  MEMBAR.ALL.CTA ;  /* 0x0000000000007992 */ /* 0x0005ec0000008000 */
[----:B--2---:R-:W2:Y:S01]  /*6b90*/  FENCE.VIEW.ASYNC.S ;  /* 0x00000000000073c6 */ /* 0x004ea20000000000 */
[----:B------:R-:W-:-:S04]  /*6ba0*/  UISETP.LT.AND UP1, UPT, UR4, 0x1, UPT ;  /* 0x000000010400788c */ /* 0x000fc8000bf21270 */
[----:B------:R-:W-:Y:S01]  /*6bb0*/  USEL UR4, UR4, 0x1, !UP1 ;  /* 0x0000000104047887 */ /* 0x000fe2000c800000 */
[----:B0-----:R-:W-:Y:S01]  /*6bc0*/  SHF.R.S32.HI R5, RZ, 0x1f, R54 ;  /* 0x0000001fff057819 */ /* 0x001fe20000011436 */
[C---:B------:R-:W-:Y:S02]  /*6bd0*/  IMAD R36, R54.reuse, 0xf, RZ ;  /* 0x0000000f36247824 */ /* 0x040fe400078e02ff */
[----:B------:R-:W-:Y:S01]  /*6be0*/  UIADD3 UR9, UPT, UPT, UR4, -0x1, URZ ;  /* 0xffffffff04097890 */ /* 0x000fe2000fffe0ff */
[C---:B-1----:R-:W-:Y:S02]  /*6bf0*/  IMAD.SHL.U32 R37, R54.reuse, 0x10, RZ ;  /* 0x0000001036257824 */ /* 0x042fe400078e00ff */
[C---:B------:R-:W-:Y:S02]  /*6c00*/  IMAD R38, R54.reuse, 0x11, RZ ;  /* 0x0000001136267824 */ /* 0x040fe400078e02ff */
[C---:B------:R-:W-:Y:S02]  /*6c10*/  IMAD R39, R54.reuse, 0x12, RZ ;  /* 0x0000001236277824 */ /* 0x040fe400078e02ff */
[----:B------:R-:W-:-:S02]  /*6c20*/  IMAD R40, R54, 0x13, RZ ;  /* 0x0000001336287824 */ /* 0x000fc400078e02ff */
[C---:B---3--:R-:W-:Y:S02]  /*6c30*/  IMAD R41, R54.reuse, 0x14, RZ ;  /* 0x0000001436297824 */ /* 0x048fe400078e02ff */
[C---:B------:R-:W-:Y:S02]  /*6c40*/  IMAD R42, R54.reuse, 0x15, RZ ;  /* 0x00000015362a7824 */ /* 0x040fe400078e02ff */
[C---:B----4-:R-:W-:Y:S02]  /*6c50*/  IMAD R43, R54.reuse, 0x16, RZ ;  /* 0x00000016362b7824 */ /* 0x050fe400078e02ff */
[C---:B------:R-:W-:Y:S02]  /*6c60*/  IMAD R44, R54.reuse, 0x17, RZ ;  /* 0x00000017362c7824 */ /* 0x040fe400078e02ff */
[C---:B------:R-:W-:Y:S02]  /*6c70*/  IMAD R45, R54.reuse, 0x18, RZ ;  /* 0x00000018362d7824 */ /* 0x040fe400078e02ff */
[----:B------:R-:W-:-:S02]  /*6c80*/  IMAD R46, R54, 0x19, RZ ;  /* 0x00000019362e7824 */ /* 0x000fc400078e02ff */
[C---:B------:R-:W-:Y:S02]  /*6c90*/  IMAD R47, R54.reuse, 0x1a, RZ ;  /* 0x0000001a362f7824 */ /* 0x040fe400078e02ff */
[C---:B------:R-:W-:Y:S02]  /*6ca0*/  IMAD R48, R54.reuse, 0x1b, RZ ;  /* 0x0000001b36307824 */ /* 0x040fe400078e02ff */
[C---:B------:R-:W-:Y:S02]  /*6cb0*/  IMAD R49, R54.reuse, 0x1c, RZ ;  /* 0x0000001c36317824 */ /* 0x040fe400078e02ff */
[C---:B------:R-:W-:Y:S01]  /*6cc0*/  IMAD R50, R54.reuse, 0x1d, RZ ;  /* 0x0000001d36327824 */ /* 0x040fe200078e02ff */
[----:B------:R-:W-:Y:S02]  /*6cd0*/  UISETP.NE.U32.AND UP1, UPT, UR9, URZ, UPT ;  /* 0x000000ff0900728c */ /* 0x000fe4000bf25070 */
[----:B------:R-:W-:Y:S01]  /*6ce0*/  UIADD3 UR13, UPT, UPT, UR10, 0x100, URZ ;  /* 0x000001000a0d7890 */ /* 0x000fe2000fffe0ff */
[----:B------:R-:W-:Y:S01]  /*6cf0*/  IMAD.SHL.U32 R35, R55, 0x20, RZ ;  /* 0x0000002037237824 */ /* 0x000fe200078e00ff */
[C---:B------:R-:W-:Y:S01]  /*6d00*/  SHF.L.U64.HI R52, R54.reuse, 0x1, R5 ;  /* 0x0000000136347819 */ /* 0x040fe20000010205 */
[C---:B------:R-:W-:Y:S01]  /*6d10*/  IMAD R51, R54.reuse, 0x1e, RZ ;  /* 0x0000001e36337824 */ /* 0x040fe200078e02ff */
[----:B------:R-:W-:Y:S01]  /*6d20*/  SHF.R.S32.HI R55, RZ, 0x1f, R28 ;  /* 0x0000001fff377819 */ /* 0x000fe2000001141c */
[----:B------:R-:W-:Y:S01]  /*6d30*/  IMAD R53, R54, 0x1f, RZ ;  /* 0x0000001f36357824 */ /* 0x000fe200078e02ff */
[----:B------:R-:W-:-:S02]  /*6d40*/  SHF.R.S32.HI R54, RZ, 0x1f, R3 ;  /* 0x0000001fff367819 */ /* 0x000fc40000011403 */
[----:B------:R-:W-:Y:S02]  /*6d50*/  SHF.R.S32.HI R5, RZ, 0x1f, R20 ;  /* 0x0000001fff057819 */ /* 0x000fe40000011414 */
[----:B------:R-:W-:Y:S02]  /*6d60*/  SHF.R.S32.HI R57, RZ, 0x1f, R24 ;  /* 0x0000001fff397819 */ /* 0x000fe40000011418 */
[----:B------:R-:W-:Y:S02]  /*6d70*/  SHF.R.S32.HI R7, RZ, 0x1f, R26 ;  /* 0x0000001fff077819 */ /* 0x000fe4000001141a */
[----:B------:R-:W-:Y:S02]  /*6d80*/  SHF.R.S32.HI R59, RZ, 0x1f, R30 ;  /* 0x0000001fff3b7819 */ /* 0x000fe4000001141e */
[----:B------:R-:W-:Y:S02]  /*6d90*/  SHF.R.S32.HI R9, RZ, 0x1f, R22 ;  /* 0x0000001fff097819 */ /* 0x000fe40000011416 */
        /* <DEDUP_REMOVED lines=20> */
[----:B------:R-:W-:Y:S01]  /*6ee0*/  SHF.R.S32.HI R17, RZ, 0x1f, R50 ;  /* 0x0000001fff117819 */ /* 0x000fe20000011432 */
[----:B--2---:R-:W-:Y:S06]  /*6ef0*/  BAR.SYNC.DEFER_BLOCKING 0x0 ;  /* 0x0000000000007b1d */ /* 0x004fec0000010000 */
[----:B------:R-:W-:Y:S05]  /*6f00*/  @P1 BRA `(.L_x_7) ;  /* 0x00000000004c1947 */ /* 0x000fea0003800000 */
[----:B------:R-:W-:Y:S01]  /*6f10*/  USHF.R.U32.HI UR6, URZ, 0x4, UR11 ;  /* 0x00000004ff067899 */ /* 0x000fe2000801160b */
[----:B------:R-:W-:Y:S01]  /*6f20*/  UMOV UR14, 0xfffffffe ;  /* 0xfffffffe000e7882 */ /* 0x000fe20000000000 */
[----:B------:R-:W-:Y:S02]  /*6f30*/  UMOV UR15, 0x7fffbfdf ;  /* 0x7fffbfdf000f7882 */ /* 0x000fe40000000000 */
[----:B------:R-:W-:Y:S01]  /*6f40*/  USGXT.U32 UR6, UR6, 0xe ;  /* 0x0000000e0606789a */ /* 0x000fe20008000000 */
[----:B------:R-:W-:Y:S01]  /*6f50*/  UMOV UR7, URZ ;  /* 0x000000ff00077c82 */ /* 0x000fe20008000000 */
[----:B------:R-:W-:Y:S02]  /*6f60*/  UIADD3 UR16, UPT, UPT, UR10, 0x108, URZ ;  /* 0x000001080a107890 */ /* 0x000fe4000fffe0ff */
[----:B------:R-:W-:Y:S01]  /*6f70*/  UIADD3.64 UR14, UPT, UPT, UR6, -UR14, URZ ;  /* 0x8000000e060e7297 */ /* 0x000fe2000fffe0ff */
[----:B------:R-:W-:Y:S01]  /*6f80*/  UMOV UR18, 0x0 ;  /* 0x0000000000127882 */ /* 0x000fe20000000000 */
[----:B------:R-:W-:Y:S01]  /*6f90*/  UMOV UR19, 0x8400490 ;  /* 0x0840049000137882 */ /* 0x000fe20000000000 */
[----:B------:R-:W-:Y:S01]  /*6fa0*/  UMOV UR4, UR8 ;  /* 0x0000000800047c82 */ /* 0x000fe20008000000 */
[----:B------:R-:W-:Y:S01]  /*6fb0*/  UMOV UR5, URZ ;  /* 0x000000ff00057c82 */ /* 0x000fe20008000000 */
[----:B------:R-:W-:Y:S01]  /*6fc0*/  UMOV UR7, 0x80004020 ;  /* 0x8000402000077882 */ /* 0x000fe20000000000 */
[----:B------:R-:W-:Y:S01]  /*6fd0*/  UMOV UR20, 0x0 ;  /* 0x0000000000147882 */ /* 0x000fe20000000000 */
[----:B------:R-:W-:Y:S01]  /*6fe0*/  UMOV UR21, 0x8400490 ;  /* 0x0840049000157882 */ /* 0x000fe20000000000 */
[----:B------:R-:W-:Y:S01]  /*6ff0*/  UMOV UR4, UR4 ;  /* 0x0000000400047c82 */ /* 0x000fe20008000000 */
[----:B------:R0:W-:Y:S01]  /*7000*/  UTCHMMA tmem[UR13], gdesc[UR6], tmem[UR10], tmem[UR18], idesc[UR19], !UPT ;  /* 0x00ff12060d0079ea */ /* 0x0001e2000f80000a */
[----:B------:R0:W-:Y:S01]  /*7010*/  UTCHMMA tmem[UR16], gdesc[UR14], tmem[UR10], tmem[UR20], idesc[UR21], UPT ;  /* 0x00ff140e100079ea */ /* 0x0001e2000b80000a */
[----:B------:R0:W-:Y:S01]  /*7020*/  UTCBAR [UR4], URZ ;  /* 0x000000ff040073e9 */ /* 0x0001e200080000ff */
[----:B------:R-:W-:Y:S01]  /*7030*/  NOP ;  /* 0x0000000000007918 */ /* 0x000fe20000000000 */
.L_x_7:
[----:B------:R-:W-:Y:S01]  /*7040*/  SHF.R.S32.HI R16, RZ, 0x1f, R51 ;  /* 0x0000001fff107819 */ /* 0x000fe20000011433 */
[----:B0-----:R-:W-:Y:S01]  /*7050*/  UMOV UR4, URZ ;  /* 0x000000ff00047c82 */ /* 0x001fe20008000000 */
[----:B------:R-:W-:Y:S01]  /*7060*/  SHF.R.S32.HI R18, RZ, 0x1f, R53 ;  /* 0x0000001fff127819 */ /* 0x000fe20000011435 */
[----:B------:R-:W-:Y:S06]  /*7070*/  BRA.U !UP1, `(.L_x_8) ;  /* 0x0000002109687547 */ /* 0x000fec000b800000 */
[----:B------:R-:W-:Y:S01]  /*7080*/  UIADD3 UR5, UPT, UPT, UR11, 0x4000, URZ ;  /* 0x000040000b057890 */ /* 0x000fe2000fffe0ff */
[----:B------:R-:W-:Y:S01]  /*7090*/  SHF.L.U64.HI R56, R20, 0x1, R5 ;  /* 0x0000000114387819 */ /* 0x000fe20000010205 */
[----:B------:R-:W-:Y:S01]  /*70a0*/  UMOV UR14, 0xfffffffe ;  /* 0xfffffffe000e7882 */ /* 0x000fe20000000000 */
[----:B------:R-:W-:Y:S01]  /*70b0*/  SHF.L.U64.HI R61, R21, 0x1, R4 ;  /* 0x00000001153d7819 */ /* 0x000fe20000010204 */
[----:B------:R-:W-:Y:S01]  /*70c0*/  USHF.R.U32.HI UR5, URZ, 0x4, UR5 ;  /* 0x00000004ff057899 */ /* 0x000fe20008011605 */
[----:B------:R-:W-:Y:S01]  /*70d0*/  SHF.L.U64.HI R5, R44, 0x1, R11 ;  /* 0x000000012c057819 */ /* 0x000fe2000001020b */
[----:B------:R-:W-:Y:S01]  /*70e0*/  UMOV UR15, 0x7fffbfdf ;  /* 0x7fffbfdf000f7882 */ /* 0x000fe20000000000 */
[----:B------:R-:W-:Y:S01]  /*70f0*/  SHF.L.U64.HI R4, R45, 0x1, R10 ;  /* 0x000000012d047819 */ /* 0x000fe2000001020a */
[----:B------:R-:W-:Y:S01]  /*7100*/  USGXT.U32 UR6, UR5, 0xe ;  /* 0x0000000e0506789a */ /* 0x000fe20008000000 */
[----:B------:R-:W-:Y:S01]  /*7110*/  SHF.L.U64.HI R5, R46, 0x1, R13 ;  /* 0x000000012e057819 */ /* 0x000fe2000001020d */
[----:B------:R-:W-:Y:S01]  /*7120*/  UMOV UR7, URZ ;  /* 0x000000ff00077c82 */ /* 0x000fe20008000000 */
[----:B------:R-:W-:Y:S01]  /*7130*/  SHF.L.U64.HI R4, R47, 0x1, R12 ;  /* 0x000000012f047819 */ /* 0x000fe2000001020c */
[----:B------:R-:W-:Y:S01]  /*7140*/  UIADD3.64 UR14, UPT, UPT, UR6, -UR14, URZ ;  /* 0x8000000e060e7297 */ /* 0x000fe2000fffe0ff */
[----:B------:R-:W-:Y:S01]  /*7150*/  SHF.L.U64.HI R63, R25, 0x1, R6 ;  /* 0x00000001193f7819 */ /* 0x000fe20000010206 */
[----:B------:R-:W-:Y:S01]  /*7160*/  UMOV UR20, UR9 ;  /* 0x0000000900147c82 */ /* 0x000fe20008000000 */
[----:B------:R-:W-:Y:S01]  /*7170*/  SHF.L.U64.HI R5, R49, 0x1, R14 ;  /* 0x0000000131057819 */ /* 0x000fe2000001020e */
[----:B------:R-:W-:Y:S01]  /*7180*/  UMOV UR21, 0x1 ;  /* 0x0000000100157882 */ /* 0x000fe20000000000 */
[----:B------:R-:W-:Y:S01]  /*7190*/  SHF.L.U64.HI R4, R50, 0x1, R17 ;  /* 0x0000000132047819 */ /* 0x000fe20000010211 */
[----:B------:R-:W-:Y:S01]  /*71a0*/  UMOV UR5, URZ ;  /* 0x000000ff00057c82 */ /* 0x000fe20008000000 */
[----:B------:R-:W-:-:S02]  /*71b0*/  SHF.L.U64.HI R54, R3, 0x1, R54 ;  /* 0x0000000103367819 */ /* 0x000fc40000010236 */
[----:B------:R-:W-:Y:S02]  /*71c0*/  SHF.L.U64.HI R55, R28, 0x1, R55 ;  /* 0x000000011c377819 */ /* 0x000fe40000010237 */
[----:B------:R-:W-:Y:S02]  /*71d0*/  SHF.L.U64.HI R57, R24, 0x1, R57 ;  /* 0x0000000118397819 */ /* 0x000fe40000010239 */
[----:B------:R-:W-:Y:S02]  /*71e0*/  SHF.L.U64.HI R58, R26, 0x1, R7 ;  /* 0x000000011a3a7819 */ /* 0x000fe40000010207 */
[----:B------:R-:W-:Y:S02]  /*71f0*/  SHF.L.U64.HI R59, R30, 0x1, R59 ;  /* 0x000000011e3b7819 */ /* 0x000fe4000001023b */
[----:B------:R-:W-:Y:S02]  /*7200*/  SHF.L.U64.HI R60, R22, 0x1, R9 ;  /* 0x00000001163c7819 */ /* 0x000fe40000010209 */
        /* <DEDUP_REMOVED lines=14> */
[----:B------:R-:W-:-:S07]  /*72f0*/  SHF.L.U64.HI R4, R53, 0x1, R18 ;  /* 0x0000000135047819 */ /* 0x000fce0000010212 */
.L_x_11:
[-C--:B------:R-:W-:Y:S02]  /*7300*/  LEA R6, P1, R3, R202.reuse, 0x1 ;  /* 0x000000ca03067211 */ /* 0x080fe400078208ff */
[C---:B------:R-:W-:Y:S02]  /*7310*/  ISETP.GT.AND P5, PT, R0.reuse, 0x2, PT ;  /* 0x000000020000780c */ /* 0x040fe40003fa4270 */
[----:B------:R-:W-:Y:S01]  /*7320*/  ISETP.GT.AND P4, PT, R0, 0x3, PT ;  /* 0x000000030000780c */ /* 0x000fe20003f84270 */
[C---:B------:R-:W-:Y:S01]  /*7330*/  IMAD.X R7, R203.reuse, 0x1, R54, P1 ;  /* 0x00000001cb077824 */ /* 0x040fe200008e0636 */
[----:B------:R-:W-:Y:S02]  /*7340*/  LEA R4, P1, R28, R202, 0x1 ;  /* 0x000000ca1c047211 */ /* 0x000fe400078208ff */
[----:B------:R-:W-:Y:S02]  /*7350*/  PRMT R10, RZ, 0x7610, R10 ;  /* 0x00007610ff0a7816 */ /* 0x000fe4000000000a */
[----:B------:R-:W-:Y:S01]  /*7360*/  PRMT R12, RZ, 0x7610, R12 ;  /* 0x00007610ff0c7816 */ /* 0x000fe2000000000c */
[----:B------:R-:W-:Y:S01]  /*7370*/  IMAD.X R5, R203, 0x1, R55, P1 ;  /* 0x00000001cb057824 */ /* 0x000fe200008e0637 */
[----:B------:R-:W-:-:S02]  /*7380*/  ISETP.GT.AND P3, PT, R0, 0x4, PT ;  /* 0x000000040000780c */ /* 0x000fc40003f64270 */
[----:B------:R-:W-:Y:S01]  /*7390*/  ISETP.GT.AND P1, PT, R0, 0x5, PT ;  /* 0x000000050000780c */ /* 0x000fe20003f24270 */
[----:B------:R0:W2:Y:S01]  /*73a0*/  @P5 LDG.E.U16 R10, desc[UR22][R6.64] ;  /* 0x00000016060a5981 */ /* 0x0000a2000c1e1500 */
[----:B------:R-:W-:-:S03]  /*73b0*/  PRMT R11, RZ, 0x7610, R11 ;  /* 0x00007610ff0b7816 */ /* 0x000fc6000000000b */
[----:B------:R1:W2:Y:S01]  /*73c0*/  @P4 LDG.E.U16 R12, desc[UR22][R4.64] ;  /* 0x00000016040c4981 */ /* 0x0002a2000c1e1500 */
[----:B------:R-:W-:Y:S02]  /*73d0*/  PRMT R14, RZ, 0x7610, R14 ;  /* 0x00007610ff0e7816 */ /* 0x000fe4000000000e */
[-C--:B0-----:R-:W-:Y:S02]  /*73e0*/  LEA R6, P5, R20, R202.reuse, 0x1 ;  /* 0x000000ca14067211 */ /* 0x081fe400078a08ff */
[----:B-1----:R-:W-:-:S03]  /*73f0*/  LEA R4, P6, R24, R202, 0x1 ;  /* 0x000000ca18047211 */ /* 0x002fc600078c08ff */
[C---:B------:R-:W-:Y:S02]  /*7400*/  IMAD.X R7, R203.reuse, 0x1, R56, P5 ;  /* 0x00000001cb077824 */ /* 0x040fe400028e0638 */
[----:B------:R-:W-:-:S03]  /*7410*/  IMAD.X R5, R203, 0x1, R57, P6 ;  /* 0x00000001cb057824 */ /* 0x000fc600030e0639 */
[----:B------:R0:W3:Y:S04]  /*7420*/  @P3 LDG.E.U16 R11, desc[UR22][R6.64] ;  /* 0x00000016060b3981 */ /* 0x0000e8000c1e1500 */
[----:B------:R1:W3:Y:S01]  /*7430*/  @P1 LDG.E.U16 R14, desc[UR22][R4.64] ;  /* 0x00000016040e1981 */ /* 0x0002e2000c1e1500 */
[C---:B------:R-:W-:Y:S02]  /*7440*/  ISETP.GT.AND P4, PT, R0.reuse, 0x6, PT ;  /* 0x000000060000780c */ /* 0x040fe40003f84270 */
[----:B------:R-:W-:Y:S02]  /*7450*/  ISETP.GT.AND P3, PT, R0, 0x7, PT ;  /* 0x000000070000780c */ /* 0x000fe40003f64270 */
[----:B0-----:R-:W-:Y:S02]  /*7460*/  LEA R6, P5, R26, R202, 0x1 ;  /* 0x000000ca1a067211 */ /* 0x001fe400078a08ff */
[----:B------:R-:W-:-:S02]  /*7470*/  PRMT R13, RZ, 0x7610, R13 ;  /* 0x00007610ff0d7816 */ /* 0x000fc4000000000d */
[-C--:B-1----:R-:W-:Y:S01]  /*7480*/  LEA R4, P6, R30, R202.reuse, 0x1 ;  /* 0x000000ca1e047211 */ /* 0x082fe200078c08ff */
[C---:B------:R-:W-:Y:S01]  /*7490*/  IMAD.X R7, R203.reuse, 0x1, R58, P5 ;  /* 0x00000001cb077824 */ /* 0x040fe200028e063a */
[C---:B------:R-:W-:Y:S02]  /*74a0*/  ISETP.GT.AND P1, PT, R0.reuse, 0x8, PT ;  /* 0x000000080000780c */ /* 0x040fe40003f24270 */
[----:B------:R-:W-:Y:S01]  /*74b0*/  PRMT R16, RZ, 0x7610, R16 ;  /* 0x00007610ff107816 */ /* 0x000fe20000000010 */
[----:B------:R-:W-:Y:S01]  /*74c0*/  IMAD.X R5, R203, 0x1, R59, P6 ;  /* 0x00000001cb057824 */ /* 0x000fe200030e063b */
[----:B-----5:R0:W5:Y:S01]  /*74d0*/  @P4 LDG.E.U16 R13, desc[UR22][R6.64] ;  /* 0x00000016060d4981 */ /* 0x020162000c1e1500 */
[----:B------:R-:W-:Y:S02]  /*74e0*/  ISETP.GT.AND P4, PT, R0, 0x9, PT ;  /* 0x000000090000780c */ /* 0x000fe40003f84270 */
[----:B------:R-:W-:Y:S01]  /*74f0*/  PRMT R15, RZ, 0x7610, R15 ;  /* 0x00007610ff0f7816 */ /* 0x000fe2000000000f */
[----:B------:R1:W5:Y:S01]  /*7500*/  @P3 LDG.E.U16 R16, desc[UR22][R4.64] ;  /* 0x0000001604103981 */ /* 0x000362000c1e1500 */
[----:B0-----:R-:W-:-:S02]  /*7510*/  LEA R6, P5, R22, R202, 0x1 ;  /* 0x000000ca16067211 */ /* 0x001fc400078a08ff */
[----:B------:R-:W-:Y:S02]  /*7520*/  ISETP.GT.AND P3, PT, R0, 0xa, PT ;  /* 0x0000000a0000780c */ /* 0x000fe40003f64270 */
[----:B-1----:R-:W-:Y:S01]  /*7530*/  LEA R4, P6, R21, R202, 0x1 ;  /* 0x000000ca15047211 */ /* 0x002fe200078c08ff */
[----:B------:R-:W-:Y:S01]  /*7540*/  IMAD.X R7, R203, 0x1, R60, P5 ;  /* 0x00000001cb077824 */ /* 0x000fe200028e063c */
[----:B------:R-:W-:-:S03]  /*7550*/  PRMT R18, RZ, 0x7610, R18 ;  /* 0x00007610ff127816 */ /* 0x000fc60000000012 */
[----:B------:R-:W-:Y:S01]  /*7560*/  IMAD.X R5, R203, 0x1, R61, P6 ;  /* 0x00000001cb057824 */ /* 0x000fe200030e063d */
[----:B------:R0:W5:Y:S01]  /*7570*/  @P1 LDG.E.U16 R15, desc[UR22][R6.64] ;  /* 0x00000016060f1981 */ /* 0x000162000c1e1500 */
[C---:B------:R-:W-:Y:S02]  /*7580*/  ISETP.GT.AND P1, PT, R0.reuse, 0xb, PT ;  /* 0x0000000b0000780c */ /* 0x040fe40003f24270 */
[----:B------:R-:W-:Y:S01]  /*7590*/  PRMT R17, RZ, 0x7610, R17 ;  /* 0x00007610ff117816 */ /* 0x000fe20000000011 */
[----:B------:R1:W5:Y:S01]  /*75a0*/  @P4 LDG.E.U16 R18, desc[UR22][R4.64] ;  /* 0x0000001604124981 */ /* 0x000362000c1e1500 */
[-C--:B0-----:R-:W-:Y:S02]  /*75b0*/  LEA R6, P5, R23, R202.reuse, 0x1 ;  /* 0x000000ca17067211 */ /* 0x081fe400078a08ff */
        /* <DEDUP_REMOVED lines=36> */
[----:B------:R-:W-:Y:S02]  /*7800*/  ISETP.GT.AND P3, PT, R0, 0x13, PT ;  /* 0x000000130000780c */ /* 0x000fe40003f64270 */
[----:B------:R-:W-:Y:S01]  /*7810*/  PRMT R210, RZ, 0x7610, R210 ;  /* 0x00007610ffd27816 */ /* 0x000fe200000000d2 */
[----:B------:R1:W5:Y:S01]  /*7820*/  @P1 LDG.E.U16 R211, desc[UR22][R4.64] ;  /* 0x0000001604d31981 */ /* 0x000362000c1e1500 */
[-C--:B0-----:R-:W-:Y:S02]  /*7830*/  LEA R6, P5, R39, R202.reuse, 0x1 ;  /* 0x000000ca27067211 */ /* 0x081fe400078a08ff */
[----:B-1----:R-:W-:-:S03]  /*7840*/  LEA R4, P6, R40, R202, 0x1 ;  /* 0x000000ca28047211 */ /* 0x002fc600078c08ff */
[C---:B------:R-:W-:Y:S01]  /*7850*/  IMAD.X R7, R203.reuse, 0x1, R198, P5 ;  /* 0x00000001cb077824 */ /* 0x040fe200028e06c6 */
[----:B------:R-:W-:Y:S02]  /*7860*/  PRMT R213, RZ, 0x7610, R213 ;  /* 0x00007610ffd57816 */ /* 0x000fe400000000d5 */
[----:B------:R-:W-:Y:S01]  /*7870*/  ISETP.GT.AND P1, PT, R0, 0x14, PT ;  /* 0x000000140000780c */ /* 0x000fe20003f24270 */
[----:B------:R-:W-:Y:S01]  /*7880*/  IMAD.X R5, R203, 0x1, R199, P6 ;  /* 0x00000001cb057824 */ /* 0x000fe200030e06c7 */
[----:B------:R0:W5:Y:S01]  /*7890*/  @P4 LDG.E.U16 R210, desc[UR22][R6.64] ;  /* 0x0000001606d24981 */ /* 0x000162000c1e1500 */
[----:B------:R-:W-:-:S03]  /*78a0*/  PRMT R212, RZ, 0x7610, R212 ;  /* 0x00007610ffd47816 */ /* 0x000fc600000000d4 */
[----:B------:R1:W5:Y:S01]  /*78b0*/  @P3 LDG.E.U16 R213, desc[UR22][R4.64] ;  /* 0x0000001604d53981 */ /* 0x000362000c1e1500 */
[----:B0-----:R-:W-:Y:S02]  /*78c0*/  LEA R6, P5, R41, R202, 0x1 ;  /* 0x000000ca29067211 */ /* 0x001fe400078a08ff */
[----:B------:R-:W-:-:S03]  /*78d0*/  ISETP.GT.AND P4, PT, R0, 0x15, PT ;  /* 0x000000150000780c */ /* 0x000fc60003f84270 */
[C---:B------:R-:W-:Y:S01]  /*78e0*/  IMAD.X R7, R203.reuse, 0x1, R200, P5 ;  /* 0x00000001cb077824 */ /* 0x040fe200028e06c8 */
[-C--:B-1----:R-:W-:Y:S02]  /*78f0*/  LEA R4, P5, R42, R202.reuse, 0x1 ;  /* 0x000000ca2a047211 */ /* 0x082fe400078a08ff */
[----:B------:R-:W-:Y:S02]  /*7900*/  SHF.R.S32.HI R227, RZ, 0x1f, R44 ;  /* 0x0000001fffe37819 */ /* 0x000fe4000001142c */
[----:B------:R0:W5:Y:S01]  /*7910*/  @P1 LDG.E.U16 R212, desc[UR22][R6.64] ;  /* 0x0000001606d41981 */ /* 0x000162000c1e1500 */
[----:B------:R-:W-:Y:S01]  /*7920*/  IMAD.X R5, R203, 0x1, R201, P5 ;  /* 0x00000001cb057824 */ /* 0x000fe200028e06c9 */
[C---:B------:R-:W-:Y:S02]  /*7930*/  SHF.L.U64.HI R227, R44.reuse, 0x1, R227 ;  /* 0x000000012ce37819 */ /* 0x040fe400000102e3 */
[----:B------:R-:W-:Y:S02]  /*7940*/  LEA R8, P5, R44, R202, 0x1 ;  /* 0x000000ca2c087211 */ /* 0x000fe400078a08ff */
[----:B------:R-:W-:-:S02]  /*7950*/  ISETP.GT.AND P1, PT, R0, 0x17, PT ;  /* 0x000000170000780c */ /* 0x000fc40003f24270 */
[----:B------:R-:W-:Y:S01]  /*7960*/  PRMT R215, RZ, 0x7610, R215 ;  /* 0x00007610ffd77816 */ /* 0x000fe200000000d7 */
[----:B------:R-:W-:Y:S01]  /*7970*/  IMAD.X R9, R203, 0x1, R227, P5 ;  /* 0x00000001cb097824 */ /* 0x000fe200028e06e3 */
[----:B0-----:R-:W-:Y:S02]  /*7980*/  LEA R6, P6, R43, R202, 0x1 ;  /* 0x000000ca2b067211 */ /* 0x001fe400078c08ff */
[----:B------:R-:W-:Y:S02]  /*7990*/  ISETP.GT.AND P3, PT, R0, 0x16, PT ;  /* 0x000000160000780c */ /* 0x000fe40003f64270 */
[----:B------:R-:W-:Y:S01]  /*79a0*/  SHF.R.S32.HI R227, RZ, 0x1f, R45 ;  /* 0x0000001fffe37819 */ /* 0x000fe2000001142d */
[----:B------:R-:W-:Y:S01]  /*79b0*/  IMAD.X R7, R203, 0x1, R204, P6 ;  /* 0x00000001cb077824 */ /* 0x000fe200030e06cc */
[----:B------:R0:W5:Y:S01]  /*79c0*/  @P4 LDG.E.U16 R215, desc[UR22][R4.64] ;  /* 0x0000001604d74981 */ /* 0x000162000c1e1500 */
[----:B------:R-:W-:Y:S02]  /*79d0*/  PRMT R216, RZ, 0x7610, R216 ;  /* 0x00007610ffd87816 */ /* 0x000fe400000000d8 */
[----:B------:R-:W-:-:S02]  /*79e0*/  SHF.L.U64.HI R227, R45, 0x1, R227 ;  /* 0x000000012de37819 */ /* 0x000fc400000102e3 */
[----:B------:R-:W-:Y:S02]  /*79f0*/  PRMT R214, RZ, 0x7610, R214 ;  /* 0x00007610ffd67816 */ /* 0x000fe400000000d6 */
[----:B------:R-:W5:Y:S01]  /*7a00*/  @P1 LDG.E.U16 R216, desc[UR22][R8.64] ;  /* 0x0000001608d81981 */ /* 0x000f62000c1e1500 */
[----:B0-----:R-:W-:-:S03]  /*7a10*/  LEA R4, P6, R45, R202, 0x1 ;  /* 0x000000ca2d047211 */ /* 0x001fc600078c08ff */
[----:B------:R0:W5:Y:S01]  /*7a20*/  @P3 LDG.E.U16 R214, desc[UR22][R6.64] ;  /* 0x0000001606d63981 */ /* 0x000162000c1e1500 */
[----:B------:R-:W-:Y:S02]  /*7a30*/  SHF.R.S32.HI R228, RZ, 0x1f, R46 ;  /* 0x0000001fffe47819 */ /* 0x000fe4000001142e */
[----:B------:R-:W-:Y:S01]  /*7a40*/  ISETP.GT.AND P1, PT, R0, 0x19, PT ;  /* 0x000000190000780c */ /* 0x000fe20003f24270 */
[----:B------:R-:W-:Y:S01]  /*7a50*/  IMAD.X R5, R203, 0x1, R227, P6 ;  /* 0x00000001cb057824 */ /* 0x000fe200030e06e3 */
[----:B------:R-:W-:Y:S02]  /*7a60*/  SHF.R.S32.HI R227, RZ, 0x1f, R47 ;  /* 0x0000001fffe37819 */ /* 0x000fe4000001142f */
[----:B------:R-:W-:Y:S02]  /*7a70*/  SHF.L.U64.HI R228, R46, 0x1, R228 ;  /* 0x000000012ee47819 */ /* 0x000fe400000102e4 */
[----:B------:R-:W-:Y:S02]  /*7a80*/  ISETP.GT.AND P3, PT, R0, 0x18, PT ;  /* 0x000000180000780c */ /* 0x000fe40003f64270 */
[----:B0-----:R-:W-:-:S02]  /*7a90*/  LEA R6, P5, R46, R202, 0x1 ;  /* 0x000000ca2e067211 */ /* 0x001fc400078a08ff */
[C---:B------:R-:W-:Y:S02]  /*7aa0*/  LEA R8, P6, R47.reuse, R202, 0x1 ;  /* 0x000000ca2f087211 */ /* 0x040fe400078c08ff */
[----:B------:R-:W-:Y:S02]  /*7ab0*/  SHF.L.U64.HI R227, R47, 0x1, R227 ;  /* 0x000000012fe37819 */ /* 0x000fe400000102e3 */
[----:B------:R-:W-:Y:S01]  /*7ac0*/  ISETP.GT.AND P4, PT, R0, 0x1a, PT ;  /* 0x0000001a0000780c */ /* 0x000fe20003f84270 */
[C---:B------:R-:W-:Y:S01]  /*7ad0*/  IMAD.X R7, R203.reuse, 0x1, R228, P5 ;  /* 0x00000001cb077824 */ /* 0x040fe200028e06e4 */
[----:B------:R-:W-:Y:S01]  /*7ae0*/  PRMT R219, RZ, 0x7610, R219 ;  /* 0x00007610ffdb7816 */ /* 0x000fe200000000db */
[----:B------:R-:W-:Y:S01]  /*7af0*/  IMAD.X R9, R203, 0x1, R227, P6 ;  /* 0x00000001cb097824 */ /* 0x000fe200030e06e3 */
[----:B------:R-:W-:Y:S02]  /*7b00*/  SHF.R.S32.HI R227, RZ, 0x1f, R49 ;  /* 0x0000001fffe37819 */ /* 0x000fe40000011431 */
[----:B------:R-:W-:-:S02]  /*7b10*/  PRMT R218, RZ, 0x7610, R218 ;  /* 0x00007610ffda7816 */ /* 0x000fc400000000da */
[----:B------:R-:W-:Y:S01]  /*7b20*/  PRMT R217, RZ, 0x7610, R217 ;  /* 0x00007610ffd97816 */ /* 0x000fe200000000d9 */
[----:B------:R0:W5:Y:S01]  /*7b30*/  @P1 LDG.E.U16 R219, desc[UR22][R6.64] ;  /* 0x0000001606db1981 */ /* 0x000162000c1e1500 */
[----:B------:R-:W-:Y:S02]  /*7b40*/  SHF.R.S32.HI R228, RZ, 0x1f, R48 ;  /* 0x0000001fffe47819 */ /* 0x000fe40000011430 */
[----:B------:R-:W-:Y:S01]  /*7b50*/  SHF.L.U64.HI R227, R49, 0x1, R227 ;  /* 0x0000000131e37819 */ /* 0x000fe200000102e3 */
[----:B------:R1:W5:Y:S01]  /*7b60*/  @P3 LDG.E.U16 R218, desc[UR22][R4.64] ;  /* 0x0000001604da3981 */ /* 0x000362000c1e1500 */
[----:B------:R-:W-:-:S03]  /*7b70*/  SHF.L.U64.HI R228, R48, 0x1, R228 ;  /* 0x0000000130e47819 */ /* 0x000fc600000102e4 */
[----:B------:R4:W5:Y:S01]  /*7b80*/  @P4 LDG.E.U16 R217, desc[UR22][R8.64] ;  /* 0x0000001608d94981 */ /* 0x000962000c1e1500 */
[-C--:B0-----:R-:W-:Y:S02]  /*7b90*/  LEA R6, P6, R49, R202.reuse, 0x1 ;  /* 0x000000ca31067211 */ /* 0x081fe400078c08ff */
[----:B------:R-:W-:Y:S02]  /*7ba0*/  ISETP.GT.AND P4, PT, R0, 0x1c, PT ;  /* 0x0000001c0000780c */ /* 0x000fe40003f84270 */
[----:B-1----:R-:W-:Y:S01]  /*7bb0*/  LEA R4, P1, R48, R202, 0x1 ;  /* 0x000000ca30047211 */ /* 0x002fe200078208ff */
[C---:B------:R-:W-:Y:S01]  /*7bc0*/  IMAD.X R7, R203.reuse, 0x1, R227, P6 ;  /* 0x00000001cb077824 */ /* 0x040fe200030e06e3 */
[----:B------:R-:W-:Y:S02]  /*7bd0*/  SHF.R.S32.HI R227, RZ, 0x1f, R50 ;  /* 0x0000001fffe37819 */ /* 0x000fe40000011432 */
[C---:B------:R-:W-:Y:S01]  /*7be0*/  ISETP.GT.AND P3, PT, R0.reuse, 0x1d, PT ;  /* 0x0000001d0000780c */ /* 0x040fe20003f64270 */
[----:B------:R-:W-:Y:S01]  /*7bf0*/  IMAD.X R5, R203, 0x1, R228, P1 ;  /* 0x00000001cb057824 */ /* 0x000fe200008e06e4 */
[----:B------:R-:W-:-:S02]  /*7c00*/  ISETP.GT.AND P1, PT, R0, RZ, PT ;  /* 0x000000ff0000720c */ /* 0x000fc40003f24270 */
[C---:B----4-:R-:W-:Y:S02]  /*7c10*/  LEA R8, P6, R50.reuse, R202, 0x1 ;  /* 0x000000ca32087211 */ /* 0x050fe400078c08ff */
[----:B------:R-:W-:Y:S02]  /*7c20*/  SHF.L.U64.HI R227, R50, 0x1, R227 ;  /* 0x0000000132e37819 */ /* 0x000fe400000102e3 */
[----:B------:R-:W-:Y:S02]  /*7c30*/  PRMT R220, RZ, 0x7610, R220 ;  /* 0x00007610ffdc7816 */ /* 0x000fe400000000dc */
[----:B------:R-:W-:Y:S01]  /*7c40*/  ISETP.GT.AND P5, PT, R0, 0x1b, PT ;  /* 0x0000001b0000780c */ /* 0x000fe20003fa4270 */
[----:B------:R-:W-:Y:S01]  /*7c50*/  IMAD.X R9, R203, 0x1, R227, P6 ;  /* 0x00000001cb097824 */ /* 0x000fe200030e06e3 */
[----:B------:R-:W-:Y:S02]  /*7c60*/  PRMT R221, RZ, 0x7610, R221 ;  /* 0x00007610ffdd7816 */ /* 0x000fe400000000dd */
[----:B------:R-:W-:Y:S01]  /*7c70*/  SHF.R.S32.HI R227, RZ, 0x1f, R51 ;  /* 0x0000001fffe37819 */ /* 0x000fe20000011433 */
[----:B------:R0:W5:Y:S01]  /*7c80*/  @P4 LDG.E.U16 R220, desc[UR22][R6.64] ;  /* 0x0000001606dc4981 */ /* 0x000162000c1e1500 */
[----:B------:R-:W-:-:S02]  /*7c90*/  PRMT R223, RZ, 0x7610, R223 ;  /* 0x00007610ffdf7816 */ /* 0x000fc400000000df */
[C---:B------:R-:W-:Y:S01]  /*7ca0*/  SHF.L.U64.HI R227, R51.reuse, 0x1, R227 ;  /* 0x0000000133e37819 */ /* 0x040fe200000102e3 */
[----:B------:R1:W5:Y:S01]  /*7cb0*/  @P3 LDG.E.U16 R221, desc[UR22][R8.64] ;  /* 0x0000001608dd3981 */ /* 0x000362000c1e1500 */
[----:B------:R-:W-:Y:S02]  /*7cc0*/  PRMT R222, RZ, 0x7610, R222 ;  /* 0x00007610ffde7816 */ /* 0x000fe400000000de */
[----:B0-----:R-:W-:-:S04]  /*7cd0*/  LEA R6, P6, R51, R202, 0x1 ;  /* 0x000000ca33067211 */ /* 0x001fc800078c08ff */
[----:B------:R0:W5:Y:S01]  /*7ce0*/  @P5 LDG.E.U16 R222, desc[UR22][R4.64] ;  /* 0x0000001604de5981 */ /* 0x000162000c1e1500 */
[----:B-1----:R-:W-:Y:S02]  /*7cf0*/  @P1 IMAD.MOV.U32 R8, RZ, RZ, R202 ;  /* 0x000000ffff081224 */ /* 0x002fe400078e00ca */
[----:B------:R-:W-:Y:S02]  /*7d00*/  @P1 IMAD.MOV.U32 R9, RZ, RZ, R203 ;  /* 0x000000ffff091224 */ /* 0x000fe400078e00cb */
[----:B------:R-:W-:Y:S01]  /*7d10*/  IMAD.X R7, R203, 0x1, R227, P6 ;  /* 0x00000001cb077824 */ /* 0x000fe200030e06e3 */
[----:B------:R-:W-:Y:S02]  /*7d20*/  SHF.R.S32.HI R227, RZ, 0x1f, R53 ;  /* 0x0000001fffe37819 */ /* 0x000fe40000011435 */
[C---:B------:R-:W-:Y:S01]  /*7d30*/  ISETP.GT.AND P3, PT, R0.reuse, 0x1e, PT ;  /* 0x0000001e0000780c */ /* 0x040fe20003f64270 */
[----:B------:R1:W5:Y:S01]  /*7d40*/  @P1 LDG.E.U16 R223, desc[UR22][R8.64] ;  /* 0x0000001608df1981 */ /* 0x000362000c1e1500 */
[----:B------:R-:W-:-:S02]  /*7d50*/  ISETP.GT.AND P4, PT, R0, 0x1f, PT ;  /* 0x0000001f0000780c */ /* 0x000fc40003f84270 */
[----:B------:R-:W-:Y:S01]  /*7d60*/  ISETP.GT.AND P6, PT, R0, 0x1, PT ;  /* 0x000000010000780c */ /* 0x000fe20003fc4270 */
[----:B------:R-:W-:Y:S01]  /*7d70*/  USHF.L.U32 UR4, UR4, 0x1f, URZ ;  /* 0x0000001f04047899 */ /* 0x000fe200080006ff */
[CC--:B0-----:R-:W-:Y:S02]  /*7d80*/  LEA R4, P5, R53.reuse, R202.reuse, 0x1 ;  /* 0x000000ca35047211 */ /* 0x0c1fe400078a08ff */
[----:B------:R-:W-:Y:S02]  /*7d90*/  SHF.L.U64.HI R227, R53, 0x1, R227 ;  /* 0x0000000135e37819 */ /* 0x000fe400000102e3 */
[----:B-1----:R-:W-:Y:S02]  /*7da0*/  IADD3 R8, P1, PT, R3, R202, RZ ;  /* 0x000000ca03087210 */ /* 0x002fe40007f3e0ff */
[----:B------:R-:W-:Y:S01]  /*7db0*/  PRMT R226, RZ, 0x7610, R226 ;  /* 0x00007610ffe27816 */ /* 0x000fe200000000e2 */
[C---:B------:R-:W-:Y:S01]  /*7dc0*/  IMAD.X R5, R203.reuse, 0x1, R227, P5 ;  /* 0x00000001cb057824 */ /* 0x040fe200028e06e3 */
[----:B------:R-:W-:Y:S01]  /*7dd0*/  PRMT R224, RZ, 0x7610, R224 ;  /* 0x00007610ffe07816 */ /* 0x000fe200000000e0 */
[----:B------:R-:W-:Y:S01]  /*7de0*/  IMAD.X R9, R203, 0x1, R52, P1 ;  /* 0x00000001cb097824 */ /* 0x000fe200008e0634 */
[----:B------:R-:W-:Y:S01]  /*7df0*/  PRMT R225, RZ, 0x7610, R225 ;  /* 0x00007610ffe17816 */ /* 0x000fe200000000e1 */
[----:B------:R-:W-:Y:S01]  /*7e00*/  IMAD.U32 R227, RZ, RZ, UR4 ;  /* 0x00000004ffe37e24 */ /* 0x000fe2000f8e00ff */
[----:B------:R-:W5:Y:S04]  /*7e10*/  @P3 LDG.E.U16 R226, desc[UR22][R6.64] ;  /* 0x0000001606e23981 */ /* 0x000f68000c1e1500 */
[----:B------:R2:W5:Y:S04]  /*7e20*/  @P4 LDG.E.U16 R225, desc[UR22][R4.64] ;  /* 0x0000001604e14981 */ /* 0x000568000c1e1500 */
[----:B------:R0:W5:Y:S01]  /*7e30*/  @P6 LDG.E.U16 R224, desc[UR22][R8.64] ;  /* 0x0000001608e06981 */ /* 0x000162000c1e1500 */
[----:B------:R-:W1:Y:S01]  /*7e40*/  SYNCS.PHASECHK.TRANS64.TRYWAIT P1, [UR8], R227 ;  /* 0x000000e3ff0075a7 */ /* 0x000e620008021108 */
[----:B--2---:R-:W-:-:S02]  /*7e50*/  PRMT R5, R10, 0x5410, R12 ;  /* 0x000054100a057816 */ /* 0x004fc4000000000c */
[----:B---3--:R-:W-:Y:S01]  /*7e60*/  PRMT R6, R11, 0x5410, R14 ;  /* 0x000054100b067816 */ /* 0x008fe2000000000e */
[----:B01----:R-:W-:Y:S06]  /*7e70*/  @!P1 BRA `(.L_x_9) ;  /* 0x0000009800109947 */ /* 0x003fec0003800000 */
.L_x_17:
[----:B------:R0:W-:Y:S01]  /*7e80*/  STL [R1+0x8], R2 ;  /* 0x0000080201007387 */ /* 0x0001e20000100800 */
[----:B-----5:R-:W-:Y:S01]  /*7e90*/  PRMT R7, R13, 0x5410, R16 ;  /* 0x000054100d077816 */ /* 0x020fe20000000010 */
[----:B------:R-:W-:Y:S01]  /*7ea0*/  IMAD.WIDE R72, R35, 0x2, R72 ;  /* 0x0000000223487825 */ /* 0x000fe200078e0248 */
[----:B------:R-:W-:Y:S02]  /*7eb0*/  PRMT R8, R15, 0x5410, R18 ;  /* 0x000054100f087816 */ /* 0x000fe40000000012 */
[----:B------:R-:W-:Y:S01]  /*7ec0*/  PRMT R9, R17, 0x5410, R205 ;  /* 0x0000541011097816 */ /* 0x000fe200000000cd */
[----:B------:R-:W-:Y:S01]  /*7ed0*/  IMAD.WIDE R76, R35, 0x2, R76 ;  /* 0x00000002234c7825 */ /* 0x000fe200078e024c */
[----:B------:R-:W-:Y:S02]  /*7ee0*/  PRMT R10, R19, 0x5410, R207 ;  /* 0x00005410130a7816 */ /* 0x000fe400000000cf */
[----:B------:R-:W-:Y:S01]  /*7ef0*/  PRMT R11, R206, 0x5410, R209 ;  /* 0x00005410ce0b7816 */ /* 0x000fe200000000d1 */
[----:B0-----:R-:W0:Y:S01]  /*7f00*/  S2R R2, SR_TID.X ;  /* 0x0000000000027919 */ /* 0x001e220000002100 */
[----:B------:R-:W-:Y:S01]  /*7f10*/  PRMT R12, R208, 0x5410, R211 ;  /* 0x00005410d00c7816 */ /* 0x000fe200000000d3 */
[----:B------:R-:W-:Y:S01]  /*7f20*/  IMAD.WIDE R80, R35, 0x2, R80 ;  /* 0x0000000223507825 */ /* 0x000fe200078e0250 */
[----:B------:R-:W-:-:S02]  /*7f30*/  PRMT R13, R210, 0x5410, R213 ;  /* 0x00005410d20d7816 */ /* 0x000fc400000000d5 */
[----:B------:R-:W-:Y:S01]  /*7f40*/  PRMT R14, R212, 0x5410, R215 ;  /* 0x00005410d40e7816 */ /* 0x000fe200000000d7 */
[C---:B------:R-:W-:Y:S01]  /*7f50*/  IMAD.WIDE R84, R35.reuse, 0x2, R84 ;  /* 0x0000000223547825 */ /* 0x040fe200078e0254 */
[----:B------:R-:W-:Y:S02]  /*7f60*/  PRMT R15, R214, 0x5410, R216 ;  /* 0x00005410d60f7816 */ /* 0x000fe400000000d8 */
[----:B------:R-:W-:Y:S01]  /*7f70*/  PRMT R16, R218, 0x5410, R219 ;  /* 0x00005410da107816 */ /* 0x000fe200000000db */
[----:B------:R-:W-:Y:S01]  /*7f80*/  IMAD.WIDE R88, R35, 0x2, R88 ;  /* 0x0000000223587825 */ /* 0x000fe200078e0258 */
[----:B------:R-:W-:Y:S02]  /*7f90*/  PRMT R17, R217, 0x5410, R222 ;  /* 0x00005410d9117816 */ /* 0x000fe400000000de */
[----:B------:R-:W-:Y:S01]  /*7fa0*/  PRMT R18, R220, 0x5410, R221 ;  /* 0x00005410dc127816 */ /* 0x000fe200000000dd */
[----:B------:R-:W-:Y:S01]  /*7fb0*/  IMAD.WIDE R92, R35, 0x2, R92 ;  /* 0x00000002235c7825 */ /* 0x000fe200078e025c */
[----:B------:R-:W-:-:S02]  /*7fc0*/  PRMT R19, R226, 0x5410, R225 ;  /* 0x00005410e2137816 */ /* 0x000fc400000000e1 */
[----:B------:R-:W-:Y:S01]  /*7fd0*/  PRMT R4, R223, 0x5410, R224 ;  /* 0x00005410df047816 */ /* 0x000fe200000000e0 */
[----:B------:R-:W-:-:S03]  /*7fe0*/  IMAD.WIDE R96, R35, 0x2, R96 ;  /* 0x0000000223607825 */ /* 0x000fc600078e0260 */
[----:B------:R1:W-:Y:S01]  /*7ff0*/  STTM.x16 tmem[UR12+0x100], R4 ;  /* 0x00010004000079ed */ /* 0x0003e2000824000c */
[----:B------:R-:W2:Y:S01]  /*8000*/  FENCE.VIEW.ASYNC.T ;  /* 0x00000000000073c6 */ /* 0x000ea20000000200 */
[----:B------:R-:W-:-:S04]  /*8010*/  IMAD.WIDE R100, R35, 0x2, R100 ;  /* 0x0000000223647825 */ /* 0x000fc800078e0264 */
[----:B------:R-:W-:-:S04]  /*8020*/  IMAD.WIDE R104, R35, 0x2, R104 ;  /* 0x0000000223687825 */ /* 0x000fc800078e0268 */
[----:B------:R-:W-:Y:S01]  /*8030*/  IMAD.WIDE R108, R35, 0x2, R108 ;  /* 0x00000002236c7825 */ /* 0x000fe200078e026c */
[----:B0-----:R-:W-:-:S03]  /*8040*/  LOP3.LUT R2, R2, 0x1f, RZ, 0xc0, !PT ;  /* 0x0000001f02027812 */ /* 0x001fc600078ec0ff */
[C---:B------:R-:W-:Y:S01]  /*8050*/  IMAD.WIDE R112, R35.reuse, 0x2, R112 ;  /* 0x0000000223707825 */ /* 0x040fe200078e0270 */
[----:B------:R-:W-:Y:S02]  /*8060*/  ISETP.GE.AND P1, PT, R2, R0, PT ;  /* 0x000000000200720c */ /* 0x000fe40003f26270 */
[----:B------:R-:W-:Y:S01]  /*8070*/  PRMT R205, RZ, 0x7610, R205 ;  /* 0x00007610ffcd7816 */ /* 0x000fe200000000cd */
[C---:B------:R-:W-:Y:S01]  /*8080*/  IMAD.WIDE R116, R35.reuse, 0x2, R116 ;  /* 0x0000000223747825 */ /* 0x040fe200078e0274 */
[----:B------:R-:W-:Y:S01]  /*8090*/  PRMT R207, RZ, 0x7610, R207 ;  /* 0x00007610ffcf7816 */ /* 0x000fe200000000cf */
[----:B------:R0:W5:Y:S01]  /*80a0*/  LDL.LU R2, [R1+0x8] ;  /* 0x0000080001027983 */ /* 0x0001620000300800 */
[----:B------:R-:W-:Y:S01]  /*80b0*/  PRMT R209, RZ, 0x7610, R209 ;  /* 0x00007610ffd17816 */ /* 0x000fe200000000d1 */
[C---:B------:R-:W-:Y:S01]  /*80c0*/  IMAD.WIDE R120, R35.reuse, 0x2, R120 ;  /* 0x0000000223787825 */ /* 0x040fe200078e0278 */
[----:B------:R-:W-:Y:S02]  /*80d0*/  PRMT R211, RZ, 0x7610, R211 ;  /* 0x00007610ffd37816 */ /* 0x000fe400000000d3 */
[----:B------:R-:W-:Y:S01]  /*80e0*/  PRMT R213, RZ, 0x7610, R213 ;  /* 0x00007610ffd57816 */ /* 0x000fe200000000d5 */
[----:B------:R-:W-:Y:S01]  /*80f0*/  IMAD.WIDE R124, R35, 0x2, R124 ;  /* 0x00000002237c7825 */ /* 0x000fe200078e027c */
[----:B------:R-:W-:-:S02]  /*8100*/  PRMT R215, RZ, 0x7610, R215 ;  /* 0x00007610ffd77816 */ /* 0x000fc400000000d7 */
[----:B------:R-:W-:Y:S01]  /*8110*/  PRMT R217, RZ, 0x7610, R217 ;  /* 0x00007610ffd97816 */ /* 0x000fe200000000d9 */
[C---:B------:R-:W-:Y:S01]  /*8120*/  IMAD.WIDE R128, R35.reuse, 0x2, R128 ;  /* 0x0000000223807825 */ /* 0x040fe200078e0280 */
[----:B------:R-:W-:Y:S02]  /*8130*/  PRMT R219, RZ, 0x7610, R219 ;  /* 0x00007610ffdb7816 */ /* 0x000fe400000000db */
[----:B------:R-:W-:Y:S01]  /*8140*/  PRMT R221, RZ, 0x7610, R221 ;  /* 0x00007610ffdd7816 */ /* 0x000fe200000000dd */
[C---:B------:R-:W-:Y:S01]  /*8150*/  IMAD.WIDE R132, R35.reuse, 0x2, R132 ;  /* 0x0000000223847825 */ /* 0x040fe200078e0284 */
[----:B--2---:R-:W-:Y:S01]  /*8160*/  BAR.SYNC.DEFER_BLOCKING 0x0 ;  /* 0x0000000000007b1d */ /* 0x004fe20000010000 */
[----:B------:R-:W-:Y:S02]  /*8170*/  PRMT R223, RZ, 0x7610, R223 ;  /* 0x00007610ffdf7816 */ /* 0x000fe400000000df */
[----:B-1----:R-:W-:Y:S01]  /*8180*/  PRMT R4, RZ, 0x7610, R4 ;  /* 0x00007610ff047816 */ /* 0x002fe20000000004 */
[----:B------:R-:W-:Y:S01]  /*8190*/  IMAD.WIDE R136, R35, 0x2, R136 ;  /* 0x0000000223887825 */ /* 0x000fe200078e0288 */
[----:B------:R-:W-:-:S02]  /*81a0*/  PRMT R6, RZ, 0x7610, R6 ;  /* 0x00007610ff067816 */ /* 0x000fc40000000006 */
[----:B------:R-:W-:Y:S01]  /*81b0*/  PRMT R8, RZ, 0x7610, R8 ;  /* 0x00007610ff087816 */ /* 0x000fe20000000008 */
[C---:B------:R-:W-:Y:S01]  /*81c0*/  IMAD.WIDE R140, R35.reuse, 0x2, R140 ;  /* 0x00000002238c7825 */ /* 0x040fe200078e028c */
[----:B------:R-:W-:Y:S02]  /*81d0*/  PRMT R10, RZ, 0x7610, R10 ;  /* 0x00007610ff0a7816 */ /* 0x000fe4000000000a */
        /* <DEDUP_REMOVED lines=11> */
[----:B------:R-:W-:Y:S01]  /*8290*/  PRMT R231, RZ, 0x7610, R231 ;  /* 0x00007610ffe77816 */ /* 0x000fe200000000e7 */
[----:B------:R-:W2:Y:S01]  /*82a0*/  @!P1 LDG.E.U16 R211, desc[UR22][R152.64] ;  /* 0x0000001698d39981 */ /* 0x000ea2000c1e1500 */
[----:B------:R-:W-:Y:S01]  /*82b0*/  PRMT R232, RZ, 0x7610, R232 ;  /* 0x00007610ffe87816 */ /* 0x000fe200000000e8 */
[C---:B------:R-:W-:Y:S01]  /*82c0*/  IMAD.WIDE R160, R35.reuse, 0x2, R160 ;  /* 0x0000000223a07825 */ /* 0x040fe200078e02a0 */
[----:B------:R-:W-:Y:S01]  /*82d0*/  PRMT R233, RZ, 0x7610, R233 ;  /* 0x00007610ffe97816 */ /* 0x000fe200000000e9 */
[----:B------:R-:W3:Y:S01]  /*82e0*/  @!P1 LDG.E.U16 R209, desc[UR22][R156.64] ;  /* 0x000000169cd19981 */ /* 0x000ee2000c1e1500 */
[----:B------:R-:W-:Y:S01]  /*82f0*/  PRMT R234, RZ, 0x7610, R234 ;  /* 0x00007610ffea7816 */ /* 0x000fe200000000ea */
[C---:B------:R-:W-:Y:S01]  /*8300*/  IMAD.WIDE R164, R35.reuse, 0x2, R164 ;  /* 0x0000000223a47825 */ /* 0x040fe200078e02a4 */
[----:B------:R-:W-:Y:S01]  /*8310*/  PRMT R235, RZ, 0x7610, R235 ;  /* 0x00007610ffeb7816 */ /* 0x000fe200000000eb */
[----:B------:R-:W4:Y:S01]  /*8320*/  @!P1 LDG.E.U16 R207, desc[UR22][R160.64] ;  /* 0x00000016a0cf9981 */ /* 0x000f22000c1e1500 */
        /* <DEDUP_REMOVED lines=75> */
[----:B------:R-:W4:Y:S02]  /*87e0*/  @!P1 LDG.E.U16 R231, desc[UR22][R112.64] ;  /* 0x0000001670e79981 */ /* 0x000f24000c1e1500 */
[----:B------:R-:W-:-:S02]  /*87f0*/  IMAD.WIDE R118, R35, 0x2, R118 ;  /* 0x0000000223767825 */ /* 0x000fc400078e0276 */
[----:B------:R-:W4:Y:S02]  /*8800*/  @!P1 LDG.E.U16 R232, desc[UR22][R108.64] ;  /* 0x000000166ce89981 */ /* 0x000f24000c1e1500 */
[C---:B------:R-:W-:Y:S02]  /*8810*/  IMAD.WIDE R122, R35.reuse, 0x2, R122 ;  /* 0x00000002237a7825 */ /* 0x040fe400078e027a */
[----:B------:R-:W4:Y:S02]  /*8820*/  @!P1 LDG.E.U16 R233, desc[UR22][R104.64] ;  /* 0x0000001668e99981 */ /* 0x000f24000c1e1500 */
[C---:B------:R-:W-:Y:S02]  /*8830*/  IMAD.WIDE R126, R35.reuse, 0x2, R126 ;  /* 0x00000002237e7825 */ /* 0x040fe400078e027e */
        /* <DEDUP_REMOVED lines=35> */
[----:B------:R-:W-:Y:S02]  /*8a70*/  IMAD.WIDE R70, R35, 0x2, R70 ;  /* 0x0000000223467825 */ /* 0x000fe400078e0246 */
[----:B------:R-:W4:Y:S04]  /*8a80*/  @!P1 LDG.E.U16 R5, desc[UR22][R194.64] ;  /* 0x00000016c2059981 */ /* 0x000f28000c1e1500 */
        /* <DEDUP_REMOVED lines=20> */
[----:B------:R-:W4:Y:S01]  /*8bd0*/  @!P1 LDG.E.U16 R252, desc[UR22][R70.64] ;  /* 0x0000001646fc9981 */ /* 0x000f22000c1e1500 */
[----:B------:R-:W-:Y:S01]  /*8be0*/  BAR.SYNC.DEFER_BLOCKING 0x0 ;  /* 0x0000000000007b1d */ /* 0x000fe20000010000 */
[----:B------:R-:W-:-:S04]  /*8bf0*/  ULEA UR8, UR21, UR11, 0x3 ;  /* 0x0000000b15087291 */ /* 0x000fc8000f8e18ff */
[----:B------:R-:W-:Y:S01]  /*8c00*/  UIADD3 UR8, UPT, UPT, UR8, 0x8000, URZ ;  /* 0x0000800008087890 */ /* 0x000fe2000fffe0ff */
[----:B--2---:R0:W-:Y:S04]  /*8c10*/  STS.U16 [R33+UR11+0x5600], R211 ;  /* 0x005600d321007988 */ /* 0x0041e8000800040b */
[----:B---3--:R0:W-:Y:S04]  /*8c20*/  STS.U16 [R33+UR11+0x5400], R209 ;  /* 0x005400d121007988 */ /* 0x0081e8000800040b */
[----:B----4-:R0:W-:Y:S04]  /*8c30*/  STS.U16 [R33+UR11+0x5200], R207 ;  /* 0x005200cf21007988 */ /* 0x0101e8000800040b */
        /* <DEDUP_REMOVED lines=62> */
[----:B-1----:R-:W1:Y:S02]  /*9020*/  FENCE.VIEW.ASYNC.S ;  /* 0x00000000000073c6 */ /* 0x002e640000000000 */
[----:B-1----:R-:W-:Y:S06]  /*9030*/  BAR.SYNC.DEFER_BLOCKING 0x0 ;  /* 0x0000000000007b1d */ /* 0x002fec0000010000 */
[----:B------:R-:W-:Y:S05]  /*9040*/  @P0 BRA `(.L_x_10) ;  /* 0x0000000000340947 */ /* 0x000fea0003800000 */
[----:B------:R-:W-:Y:S01]  /*9050*/  UIADD3 UR24, UPT, UPT, UR10, 0x108, URZ ;  /* 0x000001080a187890 */ /* 0x000fe2000fffe0ff */
[----:B------:R-:W-:Y:S01]  /*9060*/  UMOV UR16, UR6 ;  /* 0x0000000600107c82 */ /* 0x000fe20008000000 */
[----:B------:R-:W-:Y:S01]  /*9070*/  UMOV UR17, 0x80004020 ;  /* 0x8000402000117882 */ /* 0x000fe20000000000 */
[----:B------:R-:W-:Y:S01]  /*9080*/  UMOV UR18, 0x0 ;  /* 0x0000000000127882 */ /* 0x000fe20000000000 */
[----:B------:R-:W-:Y:S01]  /*9090*/  UMOV UR19, 0x8400490 ;  /* 0x0840049000137882 */ /* 0x000fe20000000000 */
[----:B------:R-:W-:Y:S01]  /*90a0*/  UMOV UR9, URZ ;  /* 0x000000ff00097c82 */ /* 0x000fe20008000000 */
[----:B------:R-:W-:Y:S01]  /*90b0*/  UMOV UR26, 0x0 ;  /* 0x00000000001a7882 */ /* 0x000fe20000000000 */
[----:B------:R-:W-:Y:S01]  /*90c0*/  UMOV UR27, 0x8400490 ;  /* 0x08400490001b7882 */ /* 0x000fe20000000000 */
[----:B------:R1:W-:Y:S01]  /*90d0*/  UTCHMMA tmem[UR13], gdesc[UR16], tmem[UR10], tmem[UR18], idesc[UR19], UPT ;  /* 0x00ff12100d0079ea */ /* 0x0003e2000b80000a */
[----:B------:R-:W-:Y:S01]  /*90e0*/  UMOV UR4, UR8 ;  /* 0x0000000800047c82 */ /* 0x000fe20008000000 */
[----:B------:R1:W-:Y:S01]  /*90f0*/  UTCHMMA tmem[UR24], gdesc[UR14], tmem[UR10], tmem[UR26], idesc[UR27], UPT ;  /* 0x00ff1a0e180079ea */ /* 0x0003e2000b80000a */
[----:B------:R1:W-:Y:S01]  /*9100*/  UTCBAR [UR4], URZ ;  /* 0x000000ff040073e9 */ /* 0x0003e200080000ff */
[----:B------:R-:W-:-:S02]  /*9110*/  NOP ;  /* 0x0000000000007918 */ /* 0x000fc40000000000 */
.L_x_10:
[----:B------:R-:W-:Y:S01]  /*9120*/  UIADD3 UR21, UPT, UPT, UR21, 0x1, URZ ;  /* 0x0000000115157890 */ /* 0x000fe2000fffe0ff */
[----:B0-----:R-:W-:Y:S01]  /*9130*/  IMAD.MOV.U32 R4, RZ, RZ, R202 ;  /* 0x000000ffff047224 */ /* 0x001fe200078e00ca */
[----:B------:R-:W-:Y:S01]  /*9140*/  UIADD3 UR20, UPT, UPT, UR20, -0x1, URZ ;  /* 0xffffffff14147890 */ /* 0x000fe2000fffe0ff */
[----:B------:R-:W-:Y:S01]  /*9150*/  IMAD.MOV.U32 R5, RZ, RZ, R203 ;  /* 0x000000ffff057224 */ /* 0x000fe200078e00cb */
[----:B------:R-:W-:Y:S01]  /*9160*/  UISETP.GT.AND UP1, UPT, UR21, 0x1, UPT ;  /* 0x000000011500788c */ /* 0x000fe2000bf24270 */
[----:B------:R-:W-:Y:S02]  /*9170*/  VIADD R0, R0, 0xffffffe0 ;  /* 0xffffffe000007836 */ /* 0x000fe40000000000 */
[----:B------:R-:W-:Y:S01]  /*9180*/  IMAD.WIDE R4, R32, 0x2, R4 ;  /* 0x0000000220047825 */ /* 0x000fe200078e0204 */
[----:B-1----:R-:W-:Y:S02]  /*9190*/  USEL UR4, URZ, 0x1, !UP1 ;  /* 0x00000001ff047887 */ /* 0x002fe4000c800000 */
[----:B------:R-:W-:Y:S01]  /*91a0*/  USEL UR21, UR21, URZ, !UP1 ;  /* 0x000000ff15157287 */ /* 0x000fe2000c800000 */
[----:B------:R-:W-:Y:S01]  /*91b0*/  IMAD.MOV.U32 R202, RZ, RZ, R4 ;  /* 0x000000ffffca7224 */ /* 0x000fe200078e0004 */
[----:B------:R-:W-:Y:S01]  /*91c0*/  UISETP.NE.U32.AND UP1, UPT, UR20, URZ, UPT ;  /* 0x000000ff1400728c */ /* 0x000fe2000bf25070 */
[----:B------:R-:W-:Y:S01]  /*91d0*/  IMAD.MOV.U32 R203, RZ, RZ, R5 ;  /* 0x000000ffffcb7224 */ /* 0x000fe200078e0005 */
[----:B------:R-:W-:-:S03]  /*91e0*/  ULOP3.LUT UR9, UR5, UR4, URZ, 0x3c, !UPT ;  /* 0x0000000405097292 */ /* 0x000fc6000f8e3cff */
[----:B------:R-:W-:-:S04]  /*91f0*/  UMOV UR4, UR5 ;  /* 0x0000000500047c82 */ /* 0x000fc80008000000 */
[----:B------:R-:W-:Y:S01]  /*9200*/  UMOV UR5, UR9 ;  /* 0x0000000900057c82 */ /* 0x000fe20008000000 */
[----:B------:R-:W-:Y:S05]  /*9210*/  BRA.U UP1, `(.L_x_11) ;  /* 0xffffffe101387547 */ /* 0x000fea000b83ffff */
.L_x_8:
[----:B------:R-:W2:Y:S01]  /*9220*/  LDL.LU R5, [R1+0x4] ;  /* 0x0000040001057983 */ /* 0x000ea20000300800 */
[----:B------:R-:W0:Y:S03]  /*9230*/  LDCU.128 UR16, c[0x0][0x390] ;  /* 0x00007200ff1077ac */ /* 0x000e260008000c00 */
[----:B------:R-:W0:Y:S01]  /*9240*/  LDL.LU R4, [R1] ;  /* 0x0000000001047983 */ /* 0x000e220000300800 */
[----:B------:R-:W1:Y:S01]  /*9250*/  LDCU UR7, c[0x0][0x39c] ;  /* 0x00007380ff0777ac */ /* 0x000e620008000800 */
[----:B-----5:R-:W-:Y:S01]  /*9260*/  VIADD R0, R2, 0x1 ;  /* 0x0000000102007836 */ /* 0x020fe20000000000 */
[----:B------:R-:W3:Y:S01]  /*9270*/  LDCU UR6, c[0x0][0x3b4] ;  /* 0x00007680ff0677ac */ /* 0x000ee20008000800 */
[----:B------:R-:W4:Y:S01]  /*9280*/  LDCU UR5, c[0x0][0x3b8] ;  /* 0x00007700ff0577ac */ /* 0x000f220008000800 */
[----:B------:R-:W0:Y:S01]  /*9290*/  LDCU UR9, c[0x0][0x39c] ;  /* 0x00007380ff0977ac */ /* 0x000e220008000800 */
[----:B------:R-:W0:Y:S01]  /*92a0*/  LDCU UR13, c[0x0][0x39c] ;  /* 0x00007380ff0d77ac */ /* 0x000e220008000800 */
[----:B------:R-:W0:Y:S01]  /*92b0*/  LDCU UR14, c[0x0][0x39c] ;  /* 0x00007380ff0e77ac */ /* 0x000e220008000800 */
[----:B--2---:R-:W-:-:S02]  /*92c0*/  ISETP.GE.AND P1, PT, R5, 0x20, PT ;  /* 0x000000200500780c */ /* 0x004fc40003f26270 */
[C---:B0-----:R-:W-:Y:S01]  /*92d0*/  ISETP.GE.AND P0, PT, R4.reuse, UR18, PT ;  /* 0x0000001204007c0c */ /* 0x041fe2000bf06270 */
[----:B---3--:R-:W-:-:S03]  /*92e0*/  IMAD R3, R4, UR6, RZ ;  /* 0x0000000604037c24 */ /* 0x008fc6000f8e02ff */
[----:B-1----:R-:W-:Y:S01]  /*92f0*/  ISETP.LT.AND P3, PT, R0, UR7, !P0 ;  /* 0x0000000700007c0c */ /* 0x002fe2000c761270 */
[----:B------:R-:W-:-:S06]  /*9300*/  VIADD R0, R2, 0x2 ;  /* 0x0000000202007836 */ /* 0x000fcc0000000000 */
[----:B----4-:R-:W-:Y:S06]  /*9310*/  @!P1 BRA `(.L_x_12) ;  /* 0x0000000000109947 */ /* 0x010fec0003800000 */
[----:B------:R-:W-:-:S06]  /*9320*/  USHF.L.U32 UR4, UR4, 0x1f, URZ ;  /* 0x0000001f04047899 */ /* 0x000fcc00080006ff */
[----:B------:R-:W-:-:S04]  /*9330*/  IMAD.U32 R4, RZ, RZ, UR4 ;  /* 0x00000004ff047e24 */ /* 0x000fc8000f8e00ff */
[----:B------:R-:W0:Y:S02]  /*9340*/  SYNCS.PHASECHK.TRANS64.TRYWAIT P1, [UR8], R4 ;  /* 0x00000004ff0075a7 */ /* 0x000e240008021108 */
[----:B0-----:R-:W-:Y:S05]  /*9350*/  @!P1 BRA `(.L_x_13) ;  /* 0x0000008000e49947 */ /* 0x001fea0003800000 */
.L_x_12:
[----:B------:R-:W-:Y:S01]  /*9360*/  BAR.SYNC.DEFER_BLOCKING 0x0 ;  /* 0x0000000000007b1d */ /* 0x000fe20000010000 */
[----:B------:R-:W-:Y:S01]  /*9370*/  IMAD R4, R2, UR5, RZ ;  /* 0x0000000502047c24 */ /* 0x000fe2000f8e02ff */
[----:B------:R-:W-:Y:S01]  /*9380*/  ISETP.LT.AND P1, PT, R0, UR9, !P0 ;  /* 0x0000000900007c0c */ /* 0x000fe2000c721270 */
[----:B------:R-:W-:Y:S01]  /*9390*/  VIADD R6, R2, 0x3 ;  /* 0x0000000302067836 */ /* 0x000fe20000000000 */
[C---:B------:R-:W-:Y:S01]  /*93a0*/  LEA R0, P5, R3.reuse, UR16, 0x1 ;  /* 0x0000001003007c11 */ /* 0x040fe2000f8a08ff */
[----:B------:R-:W-:Y:S01]  /*93b0*/  VIADD R5, R4, UR5 ;  /* 0x0000000504057c36 */ /* 0x000fe20008000000 */
[----:B------:R-:W0:Y:S01]  /*93c0*/  LDCU UR4, c[0x0][0x39c] ;  /* 0x00007380ff0477ac */ /* 0x000e220008000800 */
[C---:B------:R-:W-:Y:S01]  /*93d0*/  VIADD R7, R2.reuse, 0x4 ;  /* 0x0000000402077836 */ /* 0x040fe20000000000 */
[----:B------:R-:W-:Y:S01]  /*93e0*/  LEA.HI.X.SX32 R3, R3, UR17, 0x1, P5 ;  /* 0x0000001103037c11 */ /* 0x000fe2000a8f0eff */
[----:B------:R-:W-:Y:S01]  /*93f0*/  VIADD R250, R2, 0x6 ;  /* 0x0000000602fa7836 */ /* 0x000fe20000000000 */
[----:B------:R-:W-:Y:S01]  /*9400*/  ISETP.LT.AND P4, PT, R6, UR13, !P0 ;  /* 0x0000000d06007c0c */ /* 0x000fe2000c781270 */
[C---:B------:R-:W-:Y:S01]  /*9410*/  VIADD R6, R5.reuse, UR5 ;  /* 0x0000000505067c36 */ /* 0x040fe20008000000 */
[-C--:B------:R-:W-:Y:S01]  /*9420*/  LEA R138, P5, R4, R0.reuse, 0x1 ;  /* 0x00000000048a7211 */ /* 0x080fe200078a08ff */
[----:B------:R-:W1:Y:S01]  /*9430*/  LDCU UR6, c[0x0][0x39c] ;  /* 0x00007380ff0677ac */ /* 0x000e620008000800 */
[----:B------:R-:W-:-:S02]  /*9440*/  LEA R136, P6, R5, R0, 0x1 ;  /* 0x0000000005887211 */ /* 0x000fc400078c08ff */
[-C--:B------:R-:W-:Y:S01]  /*9450*/  LEA.HI.X.SX32 R139, R4, R3.reuse, 0x1, P5 ;  /* 0x00000003048b7211 */ /* 0x080fe200028f0eff */
[----:B------:R-:W-:Y:S01]  /*9460*/  VIADD R4, R6, UR5 ;  /* 0x0000000506047c36 */ /* 0x000fe20008000000 */
[-C--:B------:R-:W-:Y:S01]  /*9470*/  LEA.HI.X.SX32 R137, R5, R3.reuse, 0x1, P6 ;  /* 0x0000000305897211 */ /* 0x080fe200030f0eff */
[----:B------:R-:W2:Y:S01]  /*9480*/  LDCU UR7, c[0x0][0x39c] ;  /* 0x00007380ff0777ac */ /* 0x000ea20008000800 */
[----:B------:R-:W-:Y:S01]  /*9490*/  ISETP.LT.AND P5, PT, R7, UR14, !P0 ;  /* 0x0000000e07007c0c */ /* 0x000fe2000c7a1270 */
[----:B------:R-:W-:Y:S01]  /*94a0*/  VIADD R5, R4, UR5 ;  /* 0x0000000504057c36 */ /* 0x000fe20008000000 */
[----:B------:R-:W-:Y:S01]  /*94b0*/  LEA R134, P6, R6, R0, 0x1 ;  /* 0x0000000006867211 */ /* 0x000fe200078c08ff */
[----:B------:R-:W-:Y:S01]  /*94c0*/  VIADD R7, R2, 0x5 ;  /* 0x0000000502077836 */ /* 0x000fe20000000000 */
[----:B------:R-:W3:Y:S02]  /*94d0*/  @!P2 SYNCS.CCTL.IV [UR11+0x8000] ;  /* 0x00800000ff00a9b1 */ /* 0x000ee4000800000b */
[----:B---3--:R-:W-:Y:S01]  /*94e0*/  BAR.SYNC.DEFER_BLOCKING 0x0 ;  /* 0x0000000000007b1d */ /* 0x008fe20000010000 */
[----:B------:R-:W-:-:S02]  /*94f0*/  LEA.HI.X.SX32 R135, R6, R3, 0x1, P6 ;  /* 0x0000000306877211 */ /* 0x000fc400030f0eff */
[----:B0-----:R-:W-:-:S03]  /*9500*/  ISETP.LT.AND P6, PT, R7, UR4, !P0 ;  /* 0x0000000407007c0c */ /* 0x001fc6000c7c1270 */
[----:B------:R-:W0:Y:S01]  /*9510*/  LDCU UR4, c[0x0][0x39c] ;  /* 0x00007380ff0477ac */ /* 0x000e220008000800 */
[----:B------:R-:W3:Y:S01]  /*9520*/  LDTM.x64 R68, tmem[UR12] ;  /* 0x0000000c004479ee */ /* 0x000ee20008340000 */
[----:B------:R-:W4:Y:S01]  /*9530*/  LDCU UR8, c[0x0][0x39c] ;  /* 0x00007380ff0877ac */ /* 0x000f220008000800 */
[----:B------:R-:W5:Y:S01]  /*9540*/  @!P2 SYNCS.CCTL.IV [UR11+0x8008] ;  /* 0x00800800ff00a9b1 */ /* 0x000f62000800000b */
[----:B------:R-:W-:-:S04]  /*9550*/  LEA R132, P2, R4, R0, 0x1 ;  /* 0x0000000004847211 */ /* 0x000fc800078408ff */
[-C--:B------:R-:W-:Y:S01]  /*9560*/  LEA.HI.X.SX32 R133, R4, R3.reuse, 0x1, P2 ;  /* 0x0000000304857211 */ /* 0x080fe200010f0eff */
[----:B------:R-:W-:Y:S01]  /*9570*/  VIADD R4, R5, UR5 ;  /* 0x0000000505047c36 */ /* 0x000fe20008000000 */
[----:B---3--:R-:W-:Y:S02]  /*9580*/  F2FP.BF16.F32.PACK_AB R246, R131, R130 ;  /* 0x0000008283f6723e */ /* 0x008fe400000010ff */
[----:B------:R-:W-:Y:S02]  /*9590*/  LEA R130, P2, R5, R0, 0x1 ;  /* 0x0000000005827211 */ /* 0x000fe400078408ff */
[----:B------:R-:W-:Y:S02]  /*95a0*/  F2FP.BF16.F32.PACK_AB R242, R127, R126 ;  /* 0x0000007e7ff2723e */ /* 0x000fe400000010ff */
[----:B------:R-:W-:Y:S01]  /*95b0*/  LEA.HI.X.SX32 R131, R5, R3, 0x1, P2 ;  /* 0x0000000305837211 */ /* 0x000fe200010f0eff */
[C---:B------:R-:W-:Y:S01]  /*95c0*/  VIADD R5, R4.reuse, UR5 ;  /* 0x0000000504057c36 */ /* 0x040fe20008000000 */
[----:B------:R-:W-:-:S02]  /*95d0*/  LEA R126, P2, R4, R0, 0x1 ;  /* 0x00000000047e7211 */ /* 0x000fc400078408ff */
[----:B------:R-:W-:Y:S02]  /*95e0*/  F2FP.BF16.F32.PACK_AB R238, R123, R122 ;  /* 0x0000007a7bee723e */ /* 0x000fe400000010ff */
[-C--:B------:R-:W-:Y:S01]  /*95f0*/  LEA.HI.X.SX32 R127, R4, R3.reuse, 0x1, P2 ;  /* 0x00000003047f7211 */ /* 0x080fe200010f0eff */
[C---:B------:R-:W-:Y:S01]  /*9600*/  VIADD R4, R5.reuse, UR5 ;  /* 0x0000000505047c36 */ /* 0x040fe20008000000 */
        /* <DEDUP_REMOVED lines=30> */
[----:B------:R-:W-:Y:S01]  /*97f0*/  F2FP.BF16.F32.PACK_AB R208, R91, R90 ;  /* 0x0000005a5bd0723e */ /* 0x000fe200000010ff */
[C---:B------:R-:W-:Y:S01]  /*9800*/  VIADD R90, R5.reuse, UR5 ;  /* 0x00000005055a7c36 */ /* 0x040fe20008000000 */
[-C--:B------:R-:W-:Y:S02]  /*9810*/  LEA.HI.X.SX32 R97, R4, R3.reuse, 0x1, P2 ;  /* 0x0000000304617211 */ /* 0x080fe400010f0eff */
[----:B------:R-:W-:Y:S02]  /*9820*/  LEA R100, P2, R5, R0, 0x1 ;  /* 0x0000000005647211 */ /* 0x000fe400078408ff */
[----:B------:R-:W-:Y:S02]  /*9830*/  F2FP.BF16.F32.PACK_AB R224, R109, R108 ;  /* 0x0000006c6de0723e */ /* 0x000fe400000010ff */
[----:B------:R-:W-:Y:S01]  /*9840*/  F2FP.BF16.F32.PACK_AB R202, R87, R86 ;  /* 0x0000005657ca723e */ /* 0x000fe200000010ff */
[----:B------:R-:W-:Y:S01]  /*9850*/  VIADD R86, R90, UR5 ;  /* 0x000000055a567c36 */ /* 0x000fe20008000000 */
[----:B------:R-:W-:-:S02]  /*9860*/  LEA.HI.X.SX32 R101, R5, R3, 0x1, P2 ;  /* 0x0000000305657211 */ /* 0x000fc400010f0eff */
[----:B------:R-:W-:Y:S01]  /*9870*/  LEA R108, P2, R90, R0, 0x1 ;  /* 0x000000005a6c7211 */ /* 0x000fe200078408ff */
[----:B------:R-:W3:Y:S01]  /*9880*/  LDTM.x64 R4, tmem[UR12+0x40] ;  /* 0x0000400c000479ee */ /* 0x000ee20008340000 */
[----:B------:R-:W-:Y:S02]  /*9890*/  F2FP.BF16.F32.PACK_AB R228, R113, R112 ;  /* 0x0000007071e4723e */ /* 0x000fe400000010ff */
[----:B------:R-:W-:Y:S01]  /*98a0*/  F2FP.BF16.F32.PACK_AB R200, R85, R84 ;  /* 0x0000005455c8723e */ /* 0x000fe200000010ff */
[----:B------:R-:W-:Y:S01]  /*98b0*/  VIADD R84, R86, UR5 ;  /* 0x0000000556547c36 */ /* 0x000fe20008000000 */
[----:B------:R-:W-:Y:S02]  /*98c0*/  LEA.HI.X.SX32 R109, R90, R3, 0x1, P2 ;  /* 0x000000035a6d7211 */ /* 0x000fe400010f0eff */
[----:B------:R-:W-:Y:S02]  /*98d0*/  LEA R112, P2, R86, R0, 0x1 ;  /* 0x0000000056707211 */ /* 0x000fe400078408ff */
[----:B------:R-:W-:-:S02]  /*98e0*/  F2FP.BF16.F32.PACK_AB R232, R117, R116 ;  /* 0x0000007475e8723e */ /* 0x000fc400000010ff */
[----:B------:R-:W-:Y:S01]  /*98f0*/  F2FP.BF16.F32.PACK_AB R196, R81, R80 ;  /* 0x0000005051c4723e */ /* 0x000fe200000010ff */
[----:B------:R-:W-:Y:S01]  /*9900*/  VIADD R80, R84, UR5 ;  /* 0x0000000554507c36 */ /* 0x000fe20008000000 */
[-C--:B------:R-:W-:Y:S02]  /*9910*/  LEA.HI.X.SX32 R113, R86, R3.reuse, 0x1, P2 ;  /* 0x0000000356717211 */ /* 0x080fe400010f0eff */
[----:B------:R-:W-:Y:S02]  /*9920*/  LEA R116, P2, R84, R0, 0x1 ;  /* 0x0000000054747211 */ /* 0x000fe400078408ff */
[----:B------:R-:W-:Y:S02]  /*9930*/  F2FP.BF16.F32.PACK_AB R240, R125, R124 ;  /* 0x0000007c7df0723e */ /* 0x000fe400000010ff */
[----:B------:R-:W-:Y:S01]  /*9940*/  F2FP.BF16.F32.PACK_AB R192, R77, R76 ;  /* 0x0000004c4dc0723e */ /* 0x000fe200000010ff */
[----:B------:R-:W-:Y:S01]  /*9950*/  VIADD R76, R80, UR5 ;  /* 0x00000005504c7c36 */ /* 0x000fe20008000000 */
[----:B------:R-:W-:-:S02]  /*9960*/  LEA.HI.X.SX32 R117, R84, R3, 0x1, P2 ;  /* 0x0000000354757211 */ /* 0x000fc400010f0eff */
[----:B------:R-:W-:Y:S02]  /*9970*/  LEA R124, P2, R80, R0, 0x1 ;  /* 0x00000000507c7211 */ /* 0x000fe400078408ff */
        /* <DEDUP_REMOVED lines=11> */
[----:B---3--:R-:W-:Y:S01]  /*9a30*/  F2FP.BF16.F32.PACK_AB R121, R65, R64 ;  /* 0x000000404179723e */ /* 0x008fe200000010ff */
[----:B------:R-:W-:Y:S01]  /*9a40*/  VIADD R64, R68, UR5 ;  /* 0x0000000544407c36 */ /* 0x000fe20008000000 */
[----:B------:R-:W-:-:S02]  /*9a50*/  LEA.HI.X.SX32 R143, R72, R3, 0x1, P2 ;  /* 0x00000003488f7211 */ /* 0x000fc400010f0eff */
[----:B------:R-:W-:Y:S02]  /*9a60*/  LEA R144, P2, R68, R0, 0x1 ;  /* 0x0000000044907211 */ /* 0x000fe400078408ff */
[----:B------:R-:W-:Y:S01]  /*9a70*/  F2FP.BF16.F32.PACK_AB R141, R61, R60 ;  /* 0x0000003c3d8d723e */ /* 0x000fe200000010ff */
[----:B------:R-:W-:Y:S01]  /*9a80*/  VIADD R60, R64, UR5 ;  /* 0x00000005403c7c36 */ /* 0x000fe20008000000 */
[-C--:B------:R-:W-:Y:S02]  /*9a90*/  LEA.HI.X.SX32 R145, R68, R3.reuse, 0x1, P2 ;  /* 0x0000000344917211 */ /* 0x080fe400010f0eff */
[----:B------:R-:W-:Y:S02]  /*9aa0*/  LEA R148, P2, R64, R0, 0x1 ;  /* 0x0000000040947211 */ /* 0x000fe400078408ff */
[----:B------:R-:W-:Y:S01]  /*9ab0*/  F2FP.BF16.F32.PACK_AB R147, R57, R56 ;  /* 0x000000383993723e */ /* 0x000fe200000010ff */
        /* <DEDUP_REMOVED lines=37> */
[----:B------:R-:W-:Y:S02]  /*9d10*/  LEA.HI.X.SX32 R175, R28, R3, 0x1, P2 ;  /* 0x000000031caf7211 */ /* 0x000fe400010f0eff */
[----:B------:R-:W-:Y:S02]  /*9d20*/  LEA R176, P2, R24, R0, 0x1 ;  /* 0x0000000018b07211 */ /* 0x000fe400078408ff */
[----:B------:R-:W-:Y:S02]  /*9d30*/  F2FP.BF16.F32.PACK_AB R212, R95, R94 ;  /* 0x0000005e5fd4723e */ /* 0x000fe400000010ff */
[----:B------:R-:W-:-:S02]  /*9d40*/  F2FP.BF16.F32.PACK_AB R210, R93, R92 ;  /* 0x0000005c5dd2723e */ /* 0x000fc400000010ff */
[----:B------:R-:W-:Y:S02]  /*9d50*/  F2FP.BF16.F32.PACK_AB R204, R89, R88 ;  /* 0x0000005859cc723e */ /* 0x000fe400000010ff */
[----:B------:R-:W-:Y:S02]  /*9d60*/  F2FP.BF16.F32.PACK_AB R198, R83, R82 ;  /* 0x0000005253c6723e */ /* 0x000fe400000010ff */
[----:B------:R-:W-:Y:S02]  /*9d70*/  F2FP.BF16.F32.PACK_AB R194, R79, R78 ;  /* 0x0000004e4fc2723e */ /* 0x000fe400000010ff */
[----:B------:R-:W-:Y:S02]  /*9d80*/  F2FP.BF16.F32.PACK_AB R190, R75, R74 ;  /* 0x0000004a4bbe723e */ /* 0x000fe400000010ff */
        /* <DEDUP_REMOVED lines=10> */
[----:B------:R-:W-:Y:S01]  /*9e30*/  F2FP.BF16.F32.PACK_AB R201, R19, R18 ;  /* 0x0000001213c9723e */ /* 0x000fe200000010ff */
[----:B------:R-:W3:Y:S01]  /*9e40*/  LDTM.x64 R32, tmem[UR12+0x80] ;  /* 0x0000800c002079ee */ /* 0x000ee20008340000 */
[-C--:B------:R-:W-:Y:S01]  /*9e50*/  LEA.HI.X.SX32 R177, R24, R3.reuse, 0x1, P2 ;  /* 0x0000000318b17211 */ /* 0x080fe200010f0eff */
[C---:B------:R-:W-:Y:S01]  /*9e60*/  VIADD R18, R22.reuse, UR5 ;  /* 0x0000000516127c36 */ /* 0x040fe20008000000 */
[----:B------:R-:W-:Y:S02]  /*9e70*/  LEA R180, P2, R22, R0, 0x1 ;  /* 0x0000000016b47211 */ /* 0x000fe400078408ff */
[----:B------:R-:W-:Y:S01]  /*9e80*/  PRMT R251, R105, 0x7610, R251 ;  /* 0x0000761069fb7816 */ /* 0x000fe200000000fb */
[----:B------:R-:W-:Y:S01]  /*9e90*/  VIADD R206, R18, UR5 ;  /* 0x0000000512ce7c36 */ /* 0x000fe20008000000 */
[----:B------:R-:W-:-:S02]  /*9ea0*/  LEA.HI.X.SX32 R181, R22, R3, 0x1, P2 ;  /* 0x0000000316b57211 */ /* 0x000fc400010f0eff */
[C---:B------:R-:W-:Y:S02]  /*9eb0*/  LEA R182, P2, R18.reuse, R0, 0x1 ;  /* 0x0000000012b67211 */ /* 0x040fe400078408ff */
[----:B------:R-:W-:Y:S02]  /*9ec0*/  F2FP.BF16.F32.PACK_AB R189, R31, R30 ;  /* 0x0000001e1fbd723e */ /* 0x000fe400000010ff */
[-C--:B------:R-:W-:Y:S02]  /*9ed0*/  LEA.HI.X.SX32 R183, R18, R3.reuse, 0x1, P2 ;  /* 0x0000000312b77211 */ /* 0x080fe400010f0eff */
[C---:B------:R-:W-:Y:S02]  /*9ee0*/  LEA R186, P2, R206.reuse, R0, 0x1 ;  /* 0x00000000ceba7211 */ /* 0x040fe400078408ff */
[----:B------:R-:W-:Y:S02]  /*9ef0*/  F2FP.BF16.F32.PACK_AB R193, R27, R26 ;  /* 0x0000001a1bc1723e */ /* 0x000fe400000010ff */
[C---:B------:R-:W-:Y:S01]  /*9f00*/  LEA.HI.X.SX32 R187, R206.reuse, R3, 0x1, P2 ;  /* 0x00000003cebb7211 */ /* 0x040fe200010f0eff */
[----:B------:R-:W-:Y:S01]  /*9f10*/  VIADD R206, R206, UR5 ;  /* 0x00000005cece7c36 */ /* 0x000fe20008000000 */
[----:B------:R-:W-:-:S02]  /*9f20*/  ISETP.LT.AND P2, PT, R2, UR19, !P0 ;  /* 0x0000001302007c0c */ /* 0x000fc4000c741270 */
[----:B------:R-:W-:Y:S02]  /*9f30*/  F2FP.BF16.F32.PACK_AB R199, R21, R20 ;  /* 0x0000001415c7723e */ /* 0x000fe400000010ff */
[----:B---3--:R-:W-:Y:S02]  /*9f40*/  F2FP.BF16.F32.PACK_AB R68, R69, R68 ;  /* 0x000000444544723e */ /* 0x008fe400000010ff */
        /* <DEDUP_REMOVED lines=25> */
[----:B------:R-:W3:Y:S01]  /*a0e0*/  LDTM.x64 R4, tmem[UR12+0xc0] ;  /* 0x0000c00c000479ee */ /* 0x000ee20008340000 */
[----:B------:R-:W-:Y:S01]  /*a0f0*/  NOP ;  /* 0x0000000000007918 */ /* 0x000fe20000000000 */
[----:B------:R1:W-:Y:S01]  /*a100*/  @P2 STG.E.U16 desc[UR22][R138.64], R251 ;  /* 0x000000fb8a002986 */ /* 0x0003e2000c101516 */
[----:B0-----:R-:W-:Y:S01]  /*a110*/  ISETP.LT.AND P2, PT, R250, UR4, !P0 ;  /* 0x00000004fa007c0c */ /* 0x001fe2000c741270 */
[----:B------:R-:W0:Y:S01]  /*a120*/  LDCU UR4, c[0x0][0x39c] ;  /* 0x00007380ff0477ac */ /* 0x000e220008000800 */
[----:B------:R-:W-:-:S02]  /*a130*/  F2FP.BF16.F32.PACK_AB R73, R73, R72 ;  /* 0x000000484949723e */ /* 0x000fc400000010ff */
[----:B------:R-:W-:Y:S01]  /*a140*/  F2FP.BF16.F32.PACK_AB R74, R75, R74 ;  /* 0x0000004a4b4a723e */ /* 0x000fe200000010ff */
[C---:B------:R-:W-:Y:S01]  /*a150*/  VIADD R75, R2.reuse, 0xaf ;  /* 0x000000af024b7836 */ /* 0x040fe20000000000 */
[----:B------:R-:W-:Y:S02]  /*a160*/  F2FP.BF16.F32.PACK_AB R76, R77, R76 ;  /* 0x0000004c4d4c723e */ /* 0x000fe400000010ff */
[----:B------:R-:W-:Y:S02]  /*a170*/  F2FP.BF16.F32.PACK_AB R78, R79, R78 ;  /* 0x0000004e4f4e723e */ /* 0x000fe400000010ff */
[----:B------:R-:W-:Y:S02]  /*a180*/  F2FP.BF16.F32.PACK_AB R80, R81, R80 ;  /* 0x000000505150723e */ /* 0x000fe400000010ff */
[----:B-1----:R-:W-:Y:S01]  /*a190*/  PRMT R139, R105, 0x7632, R139 ;  /* 0x00007632698b7816 */ /* 0x002fe2000000008b */
[----:B------:R-:W-:Y:S01]  /*a1a0*/  VIADD R105, R2, 0x7 ;  /* 0x0000000702697836 */ /* 0x000fe20000000000 */
[----:B------:R-:W-:-:S02]  /*a1b0*/  F2FP.BF16.F32.PACK_AB R82, R83, R82 ;  /* 0x000000525352723e */ /* 0x000fc400000010ff */
[----:B------:R-:W-:Y:S01]  /*a1c0*/  F2FP.BF16.F32.PACK_AB R84, R85, R84 ;  /* 0x000000545554723e */ /* 0x000fe200000010ff */
[----:B------:R1:W-:Y:S01]  /*a1d0*/  @P3 STG.E.U16 desc[UR22][R136.64], R139 ;  /* 0x0000008b88003986 */ /* 0x0003e2000c101516 */
[----:B------:R-:W-:Y:S02]  /*a1e0*/  F2FP.BF16.F32.PACK_AB R86, R87, R86 ;  /* 0x000000565756723e */ /* 0x000fe400000010ff */
[----:B0-----:R-:W-:Y:S01]  /*a1f0*/  ISETP.LT.AND P3, PT, R105, UR4, !P0 ;  /* 0x0000000469007c0c */ /* 0x001fe2000c761270 */
[----:B------:R-:W0:Y:S01]  /*a200*/  LDCU UR4, c[0x0][0x39c] ;  /* 0x00007380ff0477ac */ /* 0x000e220008000800 */
[----:B------:R-:W-:Y:S01]  /*a210*/  VIADD R105, R2, 0x8 ;  /* 0x0000000802697836 */ /* 0x000fe20000000000 */
[----:B------:R-:W-:Y:S02]  /*a220*/  F2FP.BF16.F32.PACK_AB R88, R89, R88 ;  /* 0x000000585958723e */ /* 0x000fe400000010ff */
[----:B------:R-:W-:Y:S02]  /*a230*/  F2FP.BF16.F32.PACK_AB R90, R91, R90 ;  /* 0x0000005a5b5a723e */ /* 0x000fe400000010ff */
[----:B------:R-:W-:-:S02]  /*a240*/  F2FP.BF16.F32.PACK_AB R92, R93, R92 ;  /* 0x0000005c5d5c723e */ /* 0x000fc400000010ff */
[C---:B-1----:R-:W-:Y:S02]  /*a250*/  PRMT R137, R104.reuse, 0x7610, R137 ;  /* 0x0000761068897816 */ /* 0x042fe40000000089 */
[----:B------:R-:W-:Y:S02]  /*a260*/  F2FP.BF16.F32.PACK_AB R94, R95, R94 ;  /* 0x0000005e5f5e723e */ /* 0x000fe400000010ff */
[----:B---3--:R-:W-:Y:S01]  /*a270*/  F2FP.BF16.F32.PACK_AB R7, R7, R6 ;  /* 0x000000060707723e */ /* 0x008fe200000010ff */
[----:B------:R-:W-:Y:S01]  /*a280*/  @P1 STG.E.U16 desc[UR22][R134.64], R137 ;  /* 0x0000008986001986 */ /* 0x000fe2000c101516 */
[----:B------:R-:W-:Y:S02]  /*a290*/  F2FP.BF16.F32.PACK_AB R11, R11, R10 ;  /* 0x0000000a0b0b723e */ /* 0x000fe400000010ff */
[----:B------:R-:W-:Y:S02]  /*a2a0*/  F2FP.BF16.F32.PACK_AB R12, R13, R12 ;  /* 0x0000000c0d0c723e */ /* 0x000fe400000010ff */
[----:B0-----:R-:W-:Y:S01]  /*a2b0*/  ISETP.LT.AND P1, PT, R105, UR4, !P0 ;  /* 0x0000000469007c0c */ /* 0x001fe2000c721270 */
[----:B------:R-:W0:Y:S01]  /*a2c0*/  LDCU UR4, c[0x0][0x39c] ;  /* 0x00007380ff0477ac */ /* 0x000e220008000800 */
[----:B------:R-:W-:Y:S01]  /*a2d0*/  PRMT R105, R104, 0x7632, R105 ;  /* 0x0000763268697816 */ /* 0x000fe20000000069 */
[----:B------:R-:W-:Y:S01]  /*a2e0*/  VIADD R104, R2, 0x9 ;  /* 0x0000000902687836 */ /* 0x000fe20000000000 */
[----:B------:R-:W-:-:S02]  /*a2f0*/  PRMT R13, R12, 0x7632, R13 ;  /* 0x000076320c0d7816 */ /* 0x000fc4000000000d */
[----:B------:R-:W-:Y:S01]  /*a300*/  F2FP.BF16.F32.PACK_AB R14, R15, R14 ;  /* 0x0000000e0f0e723e */ /* 0x000fe200000010ff */
[----:B------:R-:W-:Y:S01]  /*a310*/  @P4 STG.E.U16 desc[UR22][R132.64], R105 ;  /* 0x0000006984004986 */ /* 0x000fe2000c101516 */
[----:B------:R-:W-:Y:S01]  /*a320*/  F2FP.BF16.F32.PACK_AB R16, R17, R16 ;  /* 0x000000101110723e */ /* 0x000fe200000010ff */
[----:B------:R-:W-:Y:S01]  /*a330*/  VIADD R17, R2, 0xfe ;  /* 0x000000fe02117836 */ /* 0x000fe20000000000 */
[----:B------:R-:W-:Y:S01]  /*a340*/  F2FP.BF16.F32.PACK_AB R18, R19, R18 ;  /* 0x000000121312723e */ /* 0x000fe200000010ff */
[----:B------:R1:W-:Y:S01]  /*a350*/  @P5 STG.E.U16 desc[UR22][R130.64], R188 ;  /* 0x000000bc82005986 */ /* 0x0003e2000c101516 */
[----:B------:R-:W-:Y:S02]  /*a360*/  F2FP.BF16.F32.PACK_AB R20, R21, R20 ;  /* 0x000000141514723e */ /* 0x000fe400000010ff */
[----:B------:R-:W-:Y:S02]  /*a370*/  F2FP.BF16.F32.PACK_AB R22, R23, R22 ;  /* 0x000000161716723e */ /* 0x000fe400000010ff */
[----:B------:R-:W-:-:S02]  /*a380*/  F2FP.BF16.F32.PACK_AB R24, R25, R24 ;  /* 0x000000181918723e */ /* 0x000fc400000010ff */
[----:B------:R-:W-:Y:S02]  /*a390*/  F2FP.BF16.F32.PACK_AB R26, R27, R26 ;  /* 0x0000001a1b1a723e */ /* 0x000fe400000010ff */
[----:B0-----:R-:W-:Y:S01]  /*a3a0*/  ISETP.LT.AND P4, PT, R104, UR4, !P0 ;  /* 0x0000000468007c0c */ /* 0x001fe2000c781270 */
[----:B------:R-:W0:Y:S01]  /*a3b0*/  LDCU UR4, c[0x0][0x39c] ;  /* 0x00007380ff0477ac */ /* 0x000e220008000800 */
[----:B------:R-:W-:Y:S01]  /*a3c0*/  VIADD R104, R2, 0xa ;  /* 0x0000000a02687836 */ /* 0x000fe20000000000 */
[----:B-1----:R-:W-:Y:S02]  /*a3d0*/  PRMT R131, R188, 0x7632, R131 ;  /* 0x00007632bc837816 */ /* 0x002fe40000000083 */
[----:B------:R-:W-:Y:S02]  /*a3e0*/  PRMT R105, R190, 0x7632, R105 ;  /* 0x00007632be697816 */ /* 0x000fe40000000069 */
[----:B------:R-:W-:Y:S01]  /*a3f0*/  F2FP.BF16.F32.PACK_AB R28, R29, R28 ;  /* 0x0000001c1d1c723e */ /* 0x000fe200000010ff */
[----:B------:R-:W-:Y:S01]  /*a400*/  @P6 STG.E.U16 desc[UR22][R126.64], R131 ;  /* 0x000000837e006986 */ /* 0x000fe2000c101516 */
[----:B------:R-:W-:-:S02]  /*a410*/  F2FP.BF16.F32.PACK_AB R30, R31, R30 ;  /* 0x0000001e1f1e723e */ /* 0x000fc400000010ff */
[----:B------:R-:W-:Y:S01]  /*a420*/  F2FP.BF16.F32.PACK_AB R32, R33, R32 ;  /* 0x000000202120723e */ /* 0x000fe200000010ff */
[----:B------:R-:W-:Y:S01]  /*a430*/  @P2 STG.E.U16 desc[UR22][R122.64], R190 ;  /* 0x000000be7a002986 */ /* 0x000fe2000c101516 */
[----:B------:R-:W-:Y:S02]  /*a440*/  F2FP.BF16.F32.PACK_AB R34, R35, R34 ;  /* 0x000000222322723e */ /* 0x000fe400000010ff */
[----:B------:R-:W-:Y:S01]  /*a450*/  F2FP.BF16.F32.PACK_AB R36, R37, R36 ;  /* 0x000000242524723e */ /* 0x000fe200000010ff */
[----:B------:R1:W-:Y:S01]  /*a460*/  @P3 STG.E.U16 desc[UR22][R118.64], R105 ;  /* 0x0000006976003986 */ /* 0x0003e2000c101516 */
[----:B------:R-:W-:Y:S02]  /*a470*/  F2FP.BF16.F32.PACK_AB R38, R39, R38 ;  /* 0x000000262726723e */ /* 0x000fe400000010ff */
[----:B0-----:R-:W-:Y:S01]  /*a480*/  ISETP.LT.AND P5, PT, R104, UR4, !P0 ;  /* 0x0000000468007c0c */ /* 0x001fe2000c7a1270 */
[----:B------:R-:W0:Y:S01]  /*a490*/  LDCU UR4, c[0x0][0x39c] ;  /* 0x00007380ff0477ac */ /* 0x000e220008000800 */
[----:B------:R-:W-:Y:S01]  /*a4a0*/  VIADD R104, R2, 0xb ;  /* 0x0000000b02687836 */ /* 0x000fe20000000000 */
[----:B------:R3:W-:Y:S01]  /*a4b0*/  @P1 STG.E.U16 desc[UR22][R114.64], R192 ;  /* 0x000000c072001986 */ /* 0x0007e2000c101516 */
[----:B------:R-:W-:-:S02]  /*a4c0*/  F2FP.BF16.F32.PACK_AB R40, R41, R40 ;  /* 0x000000282928723e */ /* 0x000fc400000010ff */
[----:B------:R-:W-:Y:S02]  /*a4d0*/  F2FP.BF16.F32.PACK_AB R42, R43, R42 ;  /* 0x0000002a2b2a723e */ /* 0x000fe400000010ff */
[----:B------:R-:W-:Y:S02]  /*a4e0*/  F2FP.BF16.F32.PACK_AB R44, R45, R44 ;  /* 0x0000002c2d2c723e */ /* 0x000fe400000010ff */
[----:B-1----:R-:W-:Y:S02]  /*a4f0*/  PRMT R105, R194, 0x7632, R105 ;  /* 0x00007632c2697816 */ /* 0x002fe40000000069 */
[----:B------:R-:W-:Y:S02]  /*a500*/  F2FP.BF16.F32.PACK_AB R46, R47, R46 ;  /* 0x0000002e2f2e723e */ /* 0x000fe400000010ff */
[----:B------:R-:W-:Y:S02]  /*a510*/  F2FP.BF16.F32.PACK_AB R48, R49, R48 ;  /* 0x000000303130723e */ /* 0x000fe400000010ff */
[----:B---3--:R-:W-:-:S02]  /*a520*/  PRMT R115, R192, 0x7632, R115 ;  /* 0x00007632c0737816 */ /* 0x008fc40000000073 */
[----:B------:R-:W-:Y:S02]  /*a530*/  F2FP.BF16.F32.PACK_AB R50, R51, R50 ;  /* 0x000000323332723e */ /* 0x000fe400000010ff */
[----:B0-----:R-:W-:Y:S01]  /*a540*/  ISETP.LT.AND P6, PT, R104, UR4, !P0 ;  /* 0x0000000468007c0c */ /* 0x001fe2000c7c1270 */
[----:B------:R-:W0:Y:S01]  /*a550*/  LDCU UR4, c[0x0][0x39c] ;  /* 0x00007380ff0477ac */ /* 0x000e220008000800 */
[----:B------:R-:W-:Y:S01]  /*a560*/  VIADD R104, R2, 0xc ;  /* 0x0000000c02687836 */ /* 0x000fe20000000000 */
[----:B------:R-:W-:Y:S01]  /*a570*/  @P4 STG.E.U16 desc[UR22][R110.64], R115 ;  /* 0x000000736e004986 */ /* 0x000fe2000c101516 */
[----:B------:R-:W-:Y:S02]  /*a580*/  F2FP.BF16.F32.PACK_AB R52, R53, R52 ;  /* 0x000000343534723e */ /* 0x000fe400000010ff */
[----:B------:R-:W-:Y:S01]  /*a590*/  F2FP.BF16.F32.PACK_AB R54, R55, R54 ;  /* 0x000000363736723e */ /* 0x000fe200000010ff */
[----:B------:R-:W-:Y:S01]  /*a5a0*/  @P5 STG.E.U16 desc[UR22][R106.64], R194 ;  /* 0x000000c26a005986 */ /* 0x000fe2000c101516 */
[----:B------:R-:W-:-:S02]  /*a5b0*/  F2FP.BF16.F32.PACK_AB R56, R57, R56 ;  /* 0x000000383938723e */ /* 0x000fc400000010ff */
[----:B------:R-:W-:Y:S02]  /*a5c0*/  F2FP.BF16.F32.PACK_AB R58, R59, R58 ;  /* 0x0000003a3b3a723e */ /* 0x000fe400000010ff */
[----:B------:R-:W-:Y:S01]  /*a5d0*/  F2FP.BF16.F32.PACK_AB R60, R61, R60 ;  /* 0x0000003c3d3c723e */ /* 0x000fe200000010ff */
[----:B------:R1:W-:Y:S01]  /*a5e0*/  @P6 STG.E.U16 desc[UR22][R102.64], R105 ;  /* 0x0000006966006986 */ /* 0x0003e2000c101516 */
[----:B------:R-:W-:Y:S02]  /*a5f0*/  F2FP.BF16.F32.PACK_AB R62, R63, R62 ;  /* 0x0000003e3f3e723e */ /* 0x000fe400000010ff */
[----:B------:R-:W-:Y:S02]  /*a600*/  F2FP.BF16.F32.PACK_AB R64, R65, R64 ;  /* 0x000000404140723e */ /* 0x000fe400000010ff */
[----:B------:R-:W-:Y:S02]  /*a610*/  F2FP.BF16.F32.PACK_AB R66, R67, R66 ;  /* 0x000000424342723e */ /* 0x000fe400000010ff */
[----:B0-----:R-:W-:Y:S01]  /*a620*/  ISETP.LT.AND P2, PT, R104, UR4, !P0 ;  /* 0x0000000468007c0c */ /* 0x001fe2000c741270 */
[----:B------:R-:W0:Y:S01]  /*a630*/  LDCU UR4, c[0x0][0x39c] ;  /* 0x00007380ff0477ac */ /* 0x000e220008000800 */
[----:B------:R-:W-:-:S02]  /*a640*/  VIADD R104, R2, 0xd ;  /* 0x0000000d02687836 */ /* 0x000fc40000000000 */
[C---:B-1----:R-:W-:Y:S01]  /*a650*/  VIADD R102, R2.reuse, 0x14 ;  /* 0x0000001402667836 */ /* 0x042fe20000000000 */
[----:B------:R-:W-:Y:S01]  /*a660*/  PRMT R105, R69, 0x7610, R105 ;  /* 0x0000761045697816 */ /* 0x000fe20000000069 */
[----:B------:R-:W-:-:S07]  /*a670*/  VIADD R103, R2, 0x2a ;  /* 0x0000002a02677836 */ /* 0x000fce0000000000 */
[----:B------:R1:W-:Y:S01]  /*a680*/  @P2 STG.E.U16 desc[UR22][R98.64], R196 ;  /* 0x000000c462002986 */ /* 0x0003e2000c101516 */
[----:B0-----:R-:W-:Y:S01]  /*a690*/  ISETP.LT.AND P3, PT, R104, UR4, !P0 ;  /* 0x0000000468007c0c */ /* 0x001fe2000c761270 */
[----:B------:R-:W0:Y:S01]  /*a6a0*/  LDCU UR4, c[0x0][0x39c] ;  /* 0x00007380ff0477ac */ /* 0x000e220008000800 */
[----:B------:R-:W-:Y:S01]  /*a6b0*/  VIADD R104, R2, 0xe ;  /* 0x0000000e02687836 */ /* 0x000fe20000000000 */
[----:B-1----:R-:W-:Y:S01]  /*a6c0*/  PRMT R99, R196, 0x7632, R99 ;  /* 0x00007632c4637816 */ /* 0x002fe20000000063 */
[----:B------:R-:W-:-:S09]  /*a6d0*/  VIADD R98, R2, 0x15 ;  /* 0x0000001502627836 */ /* 0x000fd20000000000 */
[----:B------:R1:W-:Y:S01]  /*a6e0*/  @P3 STG.E.U16 desc[UR22][R96.64], R99 ;  /* 0x0000006360003986 */ /* 0x0003e2000c101516 */
[----:B0-----:R-:W-:Y:S01]  /*a6f0*/  ISETP.LT.AND P1, PT, R104, UR4, !P0 ;  /* 0x0000000468007c0c */ /* 0x001fe2000c721270 */
[----:B------:R-:W0:Y:S01]  /*a700*/  LDCU UR4, c[0x0][0x39c] ;  /* 0x00007380ff0477ac */ /* 0x000e220008000800 */
[----:B------:R-:W-:Y:S01]  /*a710*/  VIADD R104, R2, 0xf ;  /* 0x0000000f02687836 */ /* 0x000fe20000000000 */
[----:B-1----:R-:W-:Y:S01]  /*a720*/  PRMT R97, R198, 0x7632, R97 ;  /* 0x00007632c6617816 */ /* 0x002fe20000000061 */
[----:B------:R-:W-:Y:S01]  /*a730*/  VIADD R96, R2, 0x16 ;  /* 0x0000001602607836 */ /* 0x000fe20000000000 */
[----:B------:R-:W-:-:S08]  /*a740*/  PRMT R99, R216, 0x7632, R99 ;  /* 0x00007632d8637816 */ /* 0x000fd00000000063 */
[----:B------:R1:W-:Y:S01]  /*a750*/  @P1 STG.E.U16 desc[UR22][R100.64], R198 ;  /* 0x000000c664001986 */ /* 0x0003e2000c101516 */
[----:B0-----:R-:W-:Y:S01]  /*a760*/  ISETP.LT.AND P4, PT, R104, UR4, !P0 ;  /* 0x0000000468007c0c */ /* 0x001fe2000c781270 */
[----:B------:R-:W0:Y:S01]  /*a770*/  LDCU UR4, c[0x0][0x39c] ;  /* 0x00007380ff0477ac */ /* 0x000e220008000800 */
[----:B------:R-:W-:Y:S01]  /*a780*/  VIADD R104, R2, 0x10 ;  /* 0x0000001002687836 */ /* 0x000fe20000000000 */
[----:B-1----:R-:W-:-:S10]  /*a790*/  PRMT R100, R217, 0x7632, R100 ;  /* 0x00007632d9647816 */ /* 0x002fd40000000064 */
[----:B------:R1:W-:Y:S01]  /*a7a0*/  @P4 STG.E.U16 desc[UR22][R108.64], R97 ;  /* 0x000000616c004986 */ /* 0x0003e2000c101516 */
[----:B0-----:R-:W-:Y:S01]  /*a7b0*/  ISETP.LT.AND P5, PT, R104, UR4, !P0 ;  /* 0x0000000468007c0c */ /* 0x001fe2000c7a1270 */
[----:B------:R-:W0:Y:S01]  /*a7c0*/  LDCU UR4, c[0x0][0x39c] ;  /* 0x00007380ff0477ac */ /* 0x000e220008000800 */
[----:B------:R-:W-:Y:S01]  /*a7d0*/  VIADD R104, R2, 0x11 ;  /* 0x0000001102687836 */ /* 0x000fe20000000000 */
[----:B-1----:R-:W-:-:S10]  /*a7e0*/  PRMT R97, R202, 0x7632, R97 ;  /* 0x00007632ca617816 */ /* 0x002fd40000000061 */
[----:B------:R-:W-:Y:S01]  /*a7f0*/  @P5 STG.E.U16 desc[UR22][R112.64], R200 ;  /* 0x000000c870005986 */ /* 0x000fe2000c101516 */
[----:B0-----:R-:W-:Y:S01]  /*a800*/  ISETP.LT.AND P6, PT, R104, UR4, !P0 ;  /* 0x0000000468007c0c */ /* 0x001fe2000c7c1270 */
[----:B------:R-:W0:Y:S01]  /*a810*/  LDCU UR4, c[0x0][0x39c] ;  /* 0x00007380ff0477ac */ /* 0x000e220008000800 */
[----:B------:R-:W-:-:S05]  /*a820*/  VIADD R104, R2, 0x12 ;  /* 0x0000001202687836 */ /* 0x000fca0000000000 */
[----:B0-----:R-:W-:Y:S01]  /*a830*/  ISETP.LT.AND P2, PT, R104, UR4, !P0 ;  /* 0x0000000468007c0c */ /* 0x001fe2000c741270 */
[----:B------:R-:W0:Y:S01]  /*a840*/  LDCU UR4, c[0x0][0x39c] ;  /* 0x00007380ff0477ac */ /* 0x000e220008000800 */
[----:B------:R-:W-:-:S05]  /*a850*/  VIADD R104, R2, 0x13 ;  /* 0x0000001302687836 */ /* 0x000fca0000000000 */
[----:B0-----:R-:W-:Y:S01]  /*a860*/  ISETP.LT.AND P3, PT, R104, UR4, !P0 ;  /* 0x0000000468007c0c */ /* 0x001fe2000c761270 */
[----:B------:R-:W0:Y:S01]  /*a870*/  LDCU UR4, c[0x0][0x39c] ;  /* 0x00007380ff0477ac */ /* 0x000e220008000800 */
[----:B------:R-:W-:Y:S01]  /*a880*/  VIADD R104, R2, 0x2b ;  /* 0x0000002b02687836 */ /* 0x000fe20000000000 */
[----:B0-----:R-:W-:Y:S01]  /*a890*/  ISETP.LT.AND P1, PT, R102, UR4, !P0 ;  /* 0x0000000466007c0c */ /* 0x001fe2000c721270 */
[----:B------:R-:W0:Y:S02]  /*a8a0*/  LDCU UR4, c[0x0][0x39c] ;  /* 0x00007380ff0477ac */ /* 0x000e240008000800 */
[----:B0-----:R-:W-:Y:S01]  /*a8b0*/  ISETP.LT.AND P4, PT, R98, UR4, !P0 ;  /* 0x0000000462007c0c */ /* 0x001fe2000c781270 */
[----:B------:R-:W0:Y:S01]  /*a8c0*/  LDCU UR4, c[0x0][0x39c] ;  /* 0x00007380ff0477ac */ /* 0x000e220008000800 */
[----:B------:R-:W-:-:S05]  /*a8d0*/  PRMT R98, R200, 0x7632, R98 ;  /* 0x00007632c8627816 */ /* 0x000fca0000000062 */
[----:B------:R1:W-:Y:S04]  /*a8e0*/  @P6 STG.E.U16 desc[UR22][R116.64], R98 ;  /* 0x0000006274006986 */ /* 0x0003e8000c101516 */
[----:B------:R-:W-:Y:S04]  /*a8f0*/  @P2 STG.E.U16 desc[UR22][R124.64], R202 ;  /* 0x000000ca7c002986 */ /* 0x000fe8000c101516 */
[----:B------:R3:W-:Y:S01]  /*a900*/  @P3 STG.E.U16 desc[UR22][R128.64], R97 ;  /* 0x0000006180003986 */ /* 0x0007e2000c101516 */
[----:B0-----:R-:W-:Y:S01]  /*a910*/  ISETP.LT.AND P5, PT, R96, UR4, !P0 ;  /* 0x0000000460007c0c */ /* 0x001fe2000c7a1270 */
[----:B------:R-:W0:Y:S01]  /*a920*/  LDCU UR4, c[0x0][0x39c] ;  /* 0x00007380ff0477ac */ /* 0x000e220008000800 */
[----:B------:R-:W-:Y:S01]  /*a930*/  VIADD R96, R2, 0x17 ;  /* 0x0000001702607836 */ /* 0x000fe20000000000 */
[----:B------:R-:W-:Y:S01]  /*a940*/  @P1 STG.E.U16 desc[UR22][R142.64], R204 ;  /* 0x000000cc8e001986 */ /* 0x000fe2000c101516 */
[----:B-1----:R-:W-:-:S02]  /*a950*/  PRMT R98, R204, 0x7632, R98 ;  /* 0x00007632cc627816 */ /* 0x002fc40000000062 */
[----:B---3--:R-:W-:-:S03]  /*a960*/  PRMT R97, R208, 0x7632, R97 ;  /* 0x00007632d0617816 */ /* 0x008fc60000000061 */
[----:B------:R1:W-:Y:S04]  /*a970*/  @P4 STG.E.U16 desc[UR22][R144.64], R98 ;  /* 0x0000006290004986 */ /* 0x0003e8000c101516 */
[----:B------:R-:W-:Y:S01]  /*a980*/  @P5 STG.E.U16 desc[UR22][R148.64], R208 ;  /* 0x000000d094005986 */ /* 0x000fe2000c101516 */
        /* <DEDUP_REMOVED lines=12> */
[----:B------:R-:W-:-:S11]  /*aa50*/  VIADD R96, R2, 0x1a ;  /* 0x0000001a02607836 */ /* 0x000fd60000000000 */
        /* <DEDUP_REMOVED lines=12> */
[C---:B------:R-:W-:Y:S02]  /*ab20*/  VIADD R96, R2.reuse, 0x1d ;  /* 0x0000001d02607836 */ /* 0x040fe40000000000 */
[----:B-1----:R-:W-:-:S09]  /*ab30*/  VIADD R97, R2, 0x26 ;  /* 0x0000002602617836 */ /* 0x002fd20000000000 */
        /* <DEDUP_REMOVED lines=16> */
[----:B------:R-:W-:Y:S02]  /*ac40*/  VIADD R96, R2, 0x21 ;  /* 0x0000002102607836 */ /* 0x000fe40000000000 */
[----:B-1----:R-:W-:-:S04]  /*ac50*/  VIADD R99, R206, UR5 ;  /* 0x00000005ce637c36 */ /* 0x002fc80008000000 */
[----:B------:R-:W-:-:S05]  /*ac60*/  VIADD R101, R99, UR5 ;  /* 0x0000000563657c36 */ /* 0x000fca0008000000 */
[----:B------:R-:W-:Y:S01]  /*ac70*/  @P1 STG.E.U16 desc[UR22][R176.64], R217 ;  /* 0x000000d9b0001986 */ /* 0x000fe2000c101516 */
[----:B--2---:R-:W-:Y:S01]  /*ac80*/  ISETP.LT.AND P1, PT, R97, UR7, !P0 ;  /* 0x0000000761007c0c */ /* 0x004fe2000c721270 */
[----:B------:R-:W1:Y:S01]  /*ac90*/  LDCU UR7, c[0x0][0x39c] ;  /* 0x00007380ff0777ac */ /* 0x000e620008000800 */
[----:B------:R-:W-:Y:S01]  /*aca0*/  PRMT R97, R218, 0x7632, R97 ;  /* 0x00007632da617816 */ /* 0x000fe20000000061 */
[----:B------:R-:W-:Y:S01]  /*acb0*/  VIADD R102, R101, UR5 ;  /* 0x0000000565667c36 */ /* 0x000fe20008000000 */
[----:B0-----:R-:W-:Y:S01]  /*acc0*/  ISETP.LT.AND P4, PT, R96, UR4, !P0 ;  /* 0x0000000460007c0c */ /* 0x001fe2000c781270 */
[----:B------:R-:W0:Y:S01]  /*acd0*/  LDCU UR4, c[0x0][0x39c] ;  /* 0x00007380ff0477ac */ /* 0x000e220008000800 */
[----:B------:R-:W-:-:S11]  /*ace0*/  VIADD R96, R2, 0x22 ;  /* 0x0000002202607836 */ /* 0x000fd60000000000 */
[----:B------:R2:W-:Y:S01]  /*acf0*/  @P4 STG.E.U16 desc[UR22][R180.64], R100 ;  /* 0x00000064b4004986 */ /* 0x0005e2000c101516 */
[----:B0-----:R-:W-:Y:S01]  /*ad00*/  ISETP.LT.AND P5, PT, R96, UR4, !P0 ;  /* 0x0000000460007c0c */ /* 0x001fe2000c7a1270 */
[----:B------:R-:W0:Y:S01]  /*ad10*/  LDCU UR4, c[0x0][0x39c] ;  /* 0x00007380ff0477ac */ /* 0x000e220008000800 */
[C---:B------:R-:W-:Y:S02]  /*ad20*/  VIADD R96, R2.reuse, 0x23 ;  /* 0x0000002302607836 */ /* 0x040fe40000000000 */
[----:B--2---:R-:W-:-:S09]  /*ad30*/  VIADD R100, R2, 0x29 ;  /* 0x0000002902647836 */ /* 0x004fd20000000000 */
[----:B------:R-:W-:Y:S01]  /*ad40*/  @P5 STG.E.U16 desc[UR22][R182.64], R218 ;  /* 0x000000dab6005986 */ /* 0x000fe2000c101516 */
[----:B0-----:R-:W-:Y:S01]  /*ad50*/  ISETP.LT.AND P6, PT, R96, UR4, !P0 ;  /* 0x0000000460007c0c */ /* 0x001fe2000c7c1270 */
[----:B------:R-:W0:Y:S01]  /*ad60*/  LDCU UR4, c[0x0][0x39c] ;  /* 0x00007380ff0477ac */ /* 0x000e220008000800 */
[----:B------:R-:W-:-:S11]  /*ad70*/  VIADD R96, R2, 0x24 ;  /* 0x0000002402607836 */ /* 0x000fd60000000000 */
[----:B------:R2:W-:Y:S01]  /*ad80*/  @P6 STG.E.U16 desc[UR22][R186.64], R97 ;  /* 0x00000061ba006986 */ /* 0x0005e2000c101516 */
[----:B0-----:R-:W-:Y:S01]  /*ad90*/  ISETP.LT.AND P2, PT, R96, UR4, !P0 ;  /* 0x0000000460007c0c */ /* 0x001fe2000c741270 */
[----:B------:R-:W0:Y:S01]  /*ada0*/  LDCU UR4, c[0x0][0x39c] ;  /* 0x00007380ff0477ac */ /* 0x000e220008000800 */
[----:B------:R-:W-:-:S05]  /*adb0*/  VIADD R96, R2, 0x25 ;  /* 0x0000002502607836 */ /* 0x000fca0000000000 */
[----:B------:R-:W-:Y:S01]  /*adc0*/  ISETP.LT.AND P3, PT, R96, UR6, !P0 ;  /* 0x0000000660007c0c */ /* 0x000fe2000c761270 */
[----:B------:R-:W-:Y:S01]  /*add0*/  VIADD R96, R2, 0x27 ;  /* 0x0000002702607836 */ /* 0x000fe20000000000 */
[----:B------:R-:W3:Y:S04]  /*ade0*/  LDCU UR6, c[0x0][0x39c] ;  /* 0x00007380ff0677ac */ /* 0x000ee80008000800 */
[----:B----4-:R-:W-:Y:S02]  /*adf0*/  ISETP.LT.AND P4, PT, R96, UR8, !P0 ;  /* 0x0000000860007c0c */ /* 0x010fe4000c781270 */
[----:B------:R-:W-:-:S04]  /*ae00*/  LEA R96, P5, R206, R0, 0x1 ;  /* 0x00000000ce607211 */ /* 0x000fc800078a08ff */
[-C--:B--2---:R-:W-:Y:S02]  /*ae10*/  LEA.HI.X.SX32 R97, R206, R3.reuse, 0x1, P5 ;  /* 0x00000003ce617211 */ /* 0x084fe400028f0eff */
[----:B0-----:R-:W-:Y:S01]  /*ae20*/  ISETP.LT.AND P5, PT, R98, UR4, !P0 ;  /* 0x0000000462007c0c */ /* 0x001fe2000c7a1270 */
[----:B------:R-:W0:Y:S01]  /*ae30*/  LDCU UR4, c[0x0][0x39c] ;  /* 0x00007380ff0477ac */ /* 0x000e220008000800 */
[CC--:B------:R-:W-:Y:S01]  /*ae40*/  LEA R98, P6, R99.reuse, R0.reuse, 0x1 ;  /* 0x0000000063627211 */ /* 0x0c0fe200078c08ff */
[----:B------:R2:W-:Y:S01]  /*ae50*/  @P2 STG.E.U16 desc[UR22][R96.64], R220 ;  /* 0x000000dc60002986 */ /* 0x0005e2000c101516 */
[----:B---3--:R-:W-:Y:S01]  /*ae60*/  ISETP.LT.AND P2, PT, R100, UR6, !P0 ;  /* 0x0000000664007c0c */ /* 0x008fe2000c741270 */
[----:B------:R-:W3:Y:S01]  /*ae70*/  LDCU UR6, c[0x0][0x39c] ;  /* 0x00007380ff0677ac */ /* 0x000ee20008000800 */
[----:B------:R-:W-:Y:S02]  /*ae80*/  LEA.HI.X.SX32 R99, R99, R3, 0x1, P6 ;  /* 0x0000000363637211 */ /* 0x000fe400030f0eff */
[----:B------:R-:W-:-:S04]  /*ae90*/  LEA R100, P6, R101, R0, 0x1 ;  /* 0x0000000065647211 */ /* 0x000fc800078c08ff */
[----:B------:R-:W-:Y:S02]  /*aea0*/  LEA.HI.X.SX32 R101, R101, R3, 0x1, P6 ;  /* 0x0000000365657211 */ /* 0x000fe400030f0eff */
[----:B--2---:R-:W-:Y:S02]  /*aeb0*/  PRMT R97, R220, 0x7632, R97 ;  /* 0x00007632dc617816 */ /* 0x004fe40000000061 */
[----:B------:R-:W-:-:S03]  /*aec0*/  LEA R96, P6, R102, R0, 0x1 ;  /* 0x0000000066607211 */ /* 0x000fc600078c08ff */
[----:B------:R2:W-:Y:S01]  /*aed0*/  @P3 STG.E.U16 desc[UR22][R98.64], R97 ;  /* 0x0000006162003986 */ /* 0x0005e2000c101516 */
[----:B0-----:R-:W-:Y:S01]  /*aee0*/  ISETP.LT.AND P3, PT, R103, UR4, !P0 ;  /* 0x0000000467007c0c */ /* 0x001fe2000c761270 */
[----:B------:R-:W0:Y:S01]  /*aef0*/  LDCU UR4, c[0x0][0x39c] ;  /* 0x00007380ff0477ac */ /* 0x000e220008000800 */
[----:B------:R-:W-:Y:S01]  /*af00*/  VIADD R103, R102, UR5 ;  /* 0x0000000566677c36 */ /* 0x000fe20008000000 */
[----:B------:R-:W-:Y:S01]  /*af10*/  @P1 STG.E.U16 desc[UR22][R100.64], R222 ;  /* 0x000000de64001986 */ /* 0x000fe2000c101516 */
[----:B---3--:R-:W-:Y:S01]  /*af20*/  ISETP.LT.AND P1, PT, R104, UR6, !P0 ;  /* 0x0000000668007c0c */ /* 0x008fe2000c721270 */
[----:B------:R-:W-:Y:S01]  /*af30*/  VIADD R104, R2, 0x2c ;  /* 0x0000002c02687836 */ /* 0x000fe20000000000 */
[----:B------:R-:W3:Y:S01]  /*af40*/  LDCU UR6, c[0x0][0x39c] ;  /* 0x00007380ff0677ac */ /* 0x000ee20008000800 */
[----:B--2---:R-:W-:Y:S01]  /*af50*/  LEA.HI.X.SX32 R97, R102, R3, 0x1, P6 ;  /* 0x0000000366617211 */ /* 0x004fe200030f0eff */
[----:B------:R-:W-:Y:S01]  /*af60*/  VIADD R102, R103, UR5 ;  /* 0x0000000567667c36 */ /* 0x000fe20008000000 */
[----:B------:R-:W-:-:S02]  /*af70*/  PRMT R99, R222, 0x7632, R99 ;  /* 0x00007632de637816 */ /* 0x000fc40000000063 */
[----:B------:R-:W-:-:S03]  /*af80*/  LEA R98, P6, R103, R0, 0x1 ;  /* 0x0000000067627211 */ /* 0x000fc600078c08ff */
[----:B------:R2:W-:Y:S01]  /*af90*/  @P4 STG.E.U16 desc[UR22][R96.64], R99 ;  /* 0x0000006360004986 */ /* 0x0005e2000c101516 */
[----:B-1----:R-:W-:Y:S01]  /*afa0*/  ISETP.LT.AND P4, PT, R104, UR7, !P0 ;  /* 0x0000000768007c0c */ /* 0x002fe2000c781270 */
[----:B------:R-:W-:Y:S01]  /*afb0*/  VIADD R104, R2, 0x2d ;  /* 0x0000002d02687836 */ /* 0x000fe20000000000 */
[----:B------:R-:W1:Y:S01]  /*afc0*/  LDCU UR7, c[0x0][0x39c] ;  /* 0x00007380ff0777ac */ /* 0x000e620008000800 */
[-C--:B--2---:R-:W-:Y:S01]  /*afd0*/  LEA.HI.X.SX32 R99, R103, R3.reuse, 0x1, P6 ;  /* 0x0000000367637211 */ /* 0x084fe200030f0eff */
[C---:B------:R-:W-:Y:S01]  /*afe0*/  VIADD R103, R102.reuse, UR5 ;  /* 0x0000000566677c36 */ /* 0x040fe20008000000 */
[-C--:B------:R-:W-:Y:S02]  /*aff0*/  LEA R100, P6, R102, R0.reuse, 0x1 ;  /* 0x0000000066647211 */ /* 0x080fe400078c08ff */
[----:B------:R-:W-:Y:S01]  /*b000*/  PRMT R97, R224, 0x7632, R97 ;  /* 0x00007632e0617816 */ /* 0x000fe20000000061 */
[----:B------:R-:W-:Y:S01]  /*b010*/  @P5 STG.E.U16 desc[UR22][R98.64], R224 ;  /* 0x000000e062005986 */ /* 0x000fe2000c101516 */
[----:B0-----:R-:W-:Y:S01]  /*b020*/  ISETP.LT.AND P5, PT, R104, UR4, !P0 ;  /* 0x0000000468007c0c */ /* 0x001fe2000c7a1270 */
[----:B------:R-:W0:Y:S01]  /*b030*/  LDCU UR4, c[0x0][0x39c] ;  /* 0x00007380ff0477ac */ /* 0x000e220008000800 */
[----:B------:R-:W-:Y:S01]  /*b040*/  LEA.HI.X.SX32 R101, R102, R3, 0x1, P6 ;  /* 0x0000000366657211 */ /* 0x000fe200030f0eff */
[----:B------:R-:W-:Y:S01]  /*b050*/  VIADD R104, R2, 0x2e ;  /* 0x0000002e02687836 */ /* 0x000fe20000000000 */
[C---:B------:R-:W-:Y:S01]  /*b060*/  LEA R96, P6, R103.reuse, R0, 0x1 ;  /* 0x0000000067607211 */ /* 0x040fe200078c08ff */
[----:B------:R-:W-:-:S02]  /*b070*/  VIADD R102, R103, UR5 ;  /* 0x0000000567667c36 */ /* 0x000fc40008000000 */
[----:B------:R2:W-:Y:S01]  /*b080*/  @P2 STG.E.U16 desc[UR22][R100.64], R97 ;  /* 0x0000006164002986 */ /* 0x0005e2000c101516 */
[----:B---3--:R-:W-:Y:S01]  /*b090*/  ISETP.LT.AND P2, PT, R104, UR6, !P0 ;  /* 0x0000000668007c0c */ /* 0x008fe2000c741270 */
[----:B------:R-:W3:Y:S01]  /*b0a0*/  LDCU UR6, c[0x0][0x39c] ;  /* 0x00007380ff0677ac */ /* 0x000ee20008000800 */
[----:B------:R-:W-:Y:S01]  /*b0b0*/  VIADD R104, R2, 0x2f ;  /* 0x0000002f02687836 */ /* 0x000fe20000000000 */
[----:B--2---:R-:W-:Y:S01]  /*b0c0*/  LEA.HI.X.SX32 R97, R103, R3, 0x1, P6 ;  /* 0x0000000367617211 */ /* 0x004fe200030f0eff */
[C---:B------:R-:W-:Y:S01]  /*b0d0*/  VIADD R103, R102.reuse, UR5 ;  /* 0x0000000566677c36 */ /* 0x040fe20008000000 */
[----:B------:R-:W-:-:S03]  /*b0e0*/  LEA R98, P6, R102, R0, 0x1 ;  /* 0x0000000066627211 */ /* 0x000fc600078c08ff */
[----:B------:R2:W-:Y:S01]  /*b0f0*/  @P3 STG.E.U16 desc[UR22][R96.64], R226 ;  /* 0x000000e260003986 */ /* 0x0005e2000c101516 */
[-C--:B------:R-:W-:Y:S01]  /*b100*/  LEA.HI.X.SX32 R99, R102, R3.reuse, 0x1, P6 ;  /* 0x0000000366637211 */ /* 0x080fe200030f0eff */
[C---:B------:R-:W-:Y:S01]  /*b110*/  VIADD R102, R103.reuse, UR5 ;  /* 0x0000000567667c36 */ /* 0x040fe20008000000 */
[----:B0-----:R-:W-:Y:S01]  /*b120*/  ISETP.LT.AND P3, PT, R104, UR4, !P0 ;  /* 0x0000000468007c0c */ /* 0x001fe2000c761270 */
[----:B------:R-:W-:Y:S01]  /*b130*/  VIADD R104, R2, 0x30 ;  /* 0x0000003002687836 */ /* 0x000fe20000000000 */
[C---:B------:R-:W-:Y:S01]  /*b140*/  LEA R100, P6, R103.reuse, R0, 0x1 ;  /* 0x0000000067647211 */ /* 0x040fe200078c08ff */
[----:B------:R-:W0:Y:S03]  /*b150*/  LDCU UR4, c[0x0][0x39c] ;  /* 0x00007380ff0477ac */ /* 0x000e260008000800 */
[----:B------:R-:W-:Y:S01]  /*b160*/  LEA.HI.X.SX32 R101, R103, R3, 0x1, P6 ;  /* 0x0000000367657211 */ /* 0x000fe200030f0eff */
[----:B------:R-:W-:Y:S01]  /*b170*/  VIADD R103, R102, UR5 ;  /* 0x0000000566677c36 */ /* 0x000fe20008000000 */
[----:B--2---:R-:W-:-:S02]  /*b180*/  PRMT R97, R226, 0x7632, R97 ;  /* 0x00007632e2617816 */ /* 0x004fc40000000061 */
[----:B------:R-:W-:-:S03]  /*b190*/  LEA R96, P6, R102, R0, 0x1 ;  /* 0x0000000066607211 */ /* 0x000fc600078c08ff */
[----:B------:R2:W-:Y:S01]  /*b1a0*/  @P1 STG.E.U16 desc[UR22][R98.64], R97 ;  /* 0x0000006162001986 */ /* 0x0005e2000c101516 */
[----:B-1----:R-:W-:Y:S01]  /*b1b0*/  ISETP.LT.AND P1, PT, R104, UR7, !P0 ;  /* 0x0000000768007c0c */ /* 0x002fe2000c721270 */
[----:B------:R-:W-:Y:S01]  /*b1c0*/  VIADD R104, R2, 0x31 ;  /* 0x0000003102687836 */ /* 0x000fe20000000000 */
[----:B------:R-:W1:Y:S01]  /*b1d0*/  LDCU UR7, c[0x0][0x39c] ;  /* 0x00007380ff0777ac */ /* 0x000e620008000800 */
[----:B------:R-:W-:Y:S03]  /*b1e0*/  @P4 STG.E.U16 desc[UR22][R100.64], R228 ;  /* 0x000000e464004986 */ /* 0x000fe6000c101516 */
[----:B---3--:R-:W-:Y:S01]  /*b1f0*/  ISETP.LT.AND P4, PT, R104, UR6, !P0 ;  /* 0x0000000668007c0c */ /* 0x008fe2000c781270 */
[----:B------:R-:W3:Y:S01]  /*b200*/  LDCU UR6, c[0x0][0x39c] ;  /* 0x00007380ff0677ac */ /* 0x000ee20008000800 */
[----:B------:R-:W-:Y:S01]  /*b210*/  VIADD R104, R2, 0x32 ;  /* 0x0000003202687836 */ /* 0x000fe20000000000 */
[----:B--2---:R-:W-:Y:S01]  /*b220*/  LEA.HI.X.SX32 R97, R102, R3, 0x1, P6 ;  /* 0x0000000366617211 */ /* 0x004fe200030f0eff */
[----:B------:R-:W-:Y:S01]  /*b230*/  VIADD R102, R103, UR5 ;  /* 0x0000000567667c36 */ /* 0x000fe20008000000 */
[----:B------:R-:W-:-:S02]  /*b240*/  PRMT R99, R228, 0x7632, R99 ;  /* 0x00007632e4637816 */ /* 0x000fc40000000063 */
[----:B------:R-:W-:-:S03]  /*b250*/  LEA R98, P6, R103, R0, 0x1 ;  /* 0x0000000067627211 */ /* 0x000fc600078c08ff */
[----:B------:R2:W-:Y:S01]  /*b260*/  @P5 STG.E.U16 desc[UR22][R96.64], R99 ;  /* 0x0000006360005986 */ /* 0x0005e2000c101516 */
[----:B0-----:R-:W-:Y:S01]  /*b270*/  ISETP.LT.AND P5, PT, R104, UR4, !P0 ;  /* 0x0000000468007c0c */ /* 0x001fe2000c7a1270 */
[----:B------:R-:W0:Y:S01]  /*b280*/  LDCU UR4, c[0x0][0x39c] ;  /* 0x00007380ff0477ac */ /* 0x000e220008000800 */
[----:B------:R-:W-:Y:S01]  /*b290*/  VIADD R104, R2, 0x33 ;  /* 0x0000003302687836 */ /* 0x000fe20000000000 */
[-C--:B--2---:R-:W-:Y:S01]  /*b2a0*/  LEA.HI.X.SX32 R99, R103, R3.reuse, 0x1, P6 ;  /* 0x0000000367637211 */ /* 0x084fe200030f0eff */
[C---:B------:R-:W-:Y:S01]  /*b2b0*/  VIADD R103, R102.reuse, UR5 ;  /* 0x0000000566677c36 */ /* 0x040fe20008000000 */
[-C--:B------:R-:W-:Y:S02]  /*b2c0*/  LEA R100, P6, R102, R0.reuse, 0x1 ;  /* 0x0000000066647211 */ /* 0x080fe400078c08ff */
[----:B------:R-:W-:Y:S01]  /*b2d0*/  PRMT R97, R230, 0x7632, R97 ;  /* 0x00007632e6617816 */ /* 0x000fe20000000061 */
[----:B------:R-:W-:Y:S01]  /*b2e0*/  @P2 STG.E.U16 desc[UR22][R98.64], R230 ;  /* 0x000000e662002986 */ /* 0x000fe2000c101516 */
[-C--:B------:R-:W-:Y:S01]  /*b2f0*/  LEA.HI.X.SX32 R101, R102, R3.reuse, 0x1, P6 ;  /* 0x0000000366657211 */ /* 0x080fe200030f0eff */
[C---:B------:R-:W-:Y:S01]  /*b300*/  VIADD R102, R103.reuse, UR5 ;  /* 0x0000000567667c36 */ /* 0x040fe20008000000 */
[----:B---3--:R-:W-:Y:S01]  /*b310*/  ISETP.LT.AND P2, PT, R104, UR6, !P0 ;  /* 0x0000000668007c0c */ /* 0x008fe2000c741270 */
[----:B------:R-:W-:Y:S01]  /*b320*/  VIADD R104, R2, 0x34 ;  /* 0x0000003402687836 */ /* 0x000fe20000000000 */
[CC--:B------:R-:W-:Y:S01]  /*b330*/  LEA R96, P6, R103.reuse, R0.reuse, 0x1 ;  /* 0x0000000067607211 */ /* 0x0c0fe200078c08ff */
[----:B------:R2:W-:Y:S01]  /*b340*/  @P3 STG.E.U16 desc[UR22][R100.64], R97 ;  /* 0x0000006164003986 */ /* 0x0005e2000c101516 */
[----:B------:R-:W3:Y:S02]  /*b350*/  LDCU UR6, c[0x0][0x39c] ;  /* 0x00007380ff0677ac */ /* 0x000ee40008000800 */
[----:B-1----:R-:W-:Y:S01]  /*b360*/  ISETP.LT.AND P3, PT, R104, UR7, !P0 ;  /* 0x0000000768007c0c */ /* 0x002fe2000c761270 */
[----:B------:R-:W-:Y:S01]  /*b370*/  VIADD R104, R2, 0x35 ;  /* 0x0000003502687836 */ /* 0x000fe20000000000 */
[----:B------:R-:W1:Y:S01]  /*b380*/  LDCU UR7, c[0x0][0x39c] ;  /* 0x00007380ff0777ac */ /* 0x000e620008000800 */
[----:B--2---:R-:W-:Y:S01]  /*b390*/  LEA.HI.X.SX32 R97, R103, R3, 0x1, P6 ;  /* 0x0000000367617211 */ /* 0x004fe200030f0eff */
[C---:B------:R-:W-:Y:S01]  /*b3a0*/  VIADD R103, R102.reuse, UR5 ;  /* 0x0000000566677c36 */ /* 0x040fe20008000000 */
[----:B------:R-:W-:-:S03]  /*b3b0*/  LEA R98, P6, R102, R0, 0x1 ;  /* 0x0000000066627211 */ /* 0x000fc600078c08ff */
[----:B------:R2:W-:Y:S01]  /*b3c0*/  @P1 STG.E.U16 desc[UR22][R96.64], R232 ;  /* 0x000000e860001986 */ /* 0x0005e2000c101516 */
[----:B0-----:R-:W-:Y:S01]  /*b3d0*/  ISETP.LT.AND P1, PT, R104, UR4, !P0 ;  /* 0x0000000468007c0c */ /* 0x001fe2000c721270 */
[----:B------:R-:W0:Y:S01]  /*b3e0*/  LDCU UR4, c[0x0][0x39c] ;  /* 0x00007380ff0477ac */ /* 0x000e220008000800 */
[----:B------:R-:W-:Y:S01]  /*b3f0*/  LEA.HI.X.SX32 R99, R102, R3, 0x1, P6 ;  /* 0x0000000366637211 */ /* 0x000fe200030f0eff */
[----:B------:R-:W-:Y:S01]  /*b400*/  VIADD R104, R2, 0x36 ;  /* 0x0000003602687836 */ /* 0x000fe20000000000 */
[C---:B------:R-:W-:Y:S01]  /*b410*/  LEA R100, P6, R103.reuse, R0, 0x1 ;  /* 0x0000000067647211 */ /* 0x040fe200078c08ff */
[----:B------:R-:W-:-:S03]  /*b420*/  VIADD R102, R103, UR5 ;  /* 0x0000000567667c36 */ /* 0x000fc60008000000 */
[----:B------:R-:W-:Y:S01]  /*b430*/  LEA.HI.X.SX32 R101, R103, R3, 0x1, P6 ;  /* 0x0000000367657211 */ /* 0x000fe200030f0eff */
[----:B------:R-:W-:Y:S01]  /*b440*/  VIADD R103, R102, UR5 ;  /* 0x0000000566677c36 */ /* 0x000fe20008000000 */
[----:B--2---:R-:W-:Y:S02]  /*b450*/  PRMT R97, R232, 0x7632, R97 ;  /* 0x00007632e8617816 */ /* 0x004fe40000000061 */
[----:B------:R-:W-:-:S03]  /*b460*/  LEA R96, P6, R102, R0, 0x1 ;  /* 0x0000000066607211 */ /* 0x000fc600078c08ff */
[----:B------:R2:W-:Y:S01]  /*b470*/  @P4 STG.E.U16 desc[UR22][R98.64], R97 ;  /* 0x0000006162004986 */ /* 0x0005e2000c101516 */
[----:B---3--:R-:W-:Y:S01]  /*b480*/  ISETP.LT.AND P4, PT, R104, UR6, !P0 ;  /* 0x0000000668007c0c */ /* 0x008fe2000c781270 */
[----:B------:R-:W3:Y:S01]  /*b490*/  LDCU UR6, c[0x0][0x39c] ;  /* 0x00007380ff0677ac */ /* 0x000ee20008000800 */
[----:B------:R-:W-:Y:S01]  /*b4a0*/  VIADD R104, R2, 0x37 ;  /* 0x0000003702687836 */ /* 0x000fe20000000000 */
[----:B------:R-:W-:Y:S04]  /*b4b0*/  @P5 STG.E.U16 desc[UR22][R100.64], R234 ;  /* 0x000000ea64005986 */ /* 0x000fe8000c101516 */
[----:B0-----:R-:W-:Y:S01]  /*b4c0*/  ISETP.LT.AND P5, PT, R104, UR4, !P0 ;  /* 0x0000000468007c0c */ /* 0x001fe2000c7a1270 */
[----:B------:R-:W-:Y:S01]  /*b4d0*/  VIADD R104, R2, 0x38 ;  /* 0x0000003802687836 */ /* 0x000fe20000000000 */
[----:B------:R-:W0:Y:S01]  /*b4e0*/  LDCU UR4, c[0x0][0x39c] ;  /* 0x00007380ff0477ac */ /* 0x000e220008000800 */
        /* <DEDUP_REMOVED lines=13> */
[----:B---3--:R-:W-:Y:S01]  /*b5c0*/  ISETP.LT.AND P3, PT, R104, UR6, !P0 ;  /* 0x0000000668007c0c */ /* 0x008fe2000c761270 */
[----:B------:R-:W2:Y:S01]  /*b5d0*/  LDCU UR6, c[0x0][0x39c] ;  /* 0x00007380ff0677ac */ /* 0x000ea20008000800 */
[----:B------:R-:W-:Y:S01]  /*b5e0*/  LEA.HI.X.SX32 R101, R102, R3, 0x1, P6 ;  /* 0x0000000366657211 */ /* 0x000fe200030f0eff */
[----:B------:R-:W-:Y:S01]  /*b5f0*/  VIADD R104, R2, 0x3a ;  /* 0x0000003a02687836 */ /* 0x000fe20000000000 */
[C---:B------:R-:W-:Y:S01]  /*b600*/  LEA R96, P6, R103.reuse, R0, 0x1 ;  /* 0x0000000067607211 */ /* 0x040fe200078c08ff */
[----:B------:R-:W-:-:S02]  /*b610*/  VIADD R102, R103, UR5 ;  /* 0x0000000567667c36 */ /* 0x000fc40008000000 */
[----:B------:R3:W-:Y:S01]  /*b620*/  @P1 STG.E.U16 desc[UR22][R100.64], R97 ;  /* 0x0000006164001986 */ /* 0x0007e2000c101516 */
[----:B0-----:R-:W-:Y:S01]  /*b630*/  ISETP.LT.AND P1, PT, R104, UR4, !P0 ;  /* 0x0000000468007c0c */ /* 0x001fe2000c721270 */
[----:B------:R-:W0:Y:S01]  /*b640*/  LDCU UR4, c[0x0][0x39c] ;  /* 0x00007380ff0477ac */ /* 0x000e220008000800 */
[----:B------:R-:W-:Y:S01]  /*b650*/  VIADD R104, R2, 0x3b ;  /* 0x0000003b02687836 */ /* 0x000fe20000000000 */
[----:B---3--:R-:W-:Y:S01]  /*b660*/  LEA.HI.X.SX32 R97, R103, R3, 0x1, P6 ;  /* 0x0000000367617211 */ /* 0x008fe200030f0eff */
[C---:B------:R-:W-:Y:S01]  /*b670*/  VIADD R103, R102.reuse, UR5 ;  /* 0x0000000566677c36 */ /* 0x040fe20008000000 */
[----:B------:R-:W-:-:S03]  /*b680*/  LEA R98, P6, R102, R0, 0x1 ;  /* 0x0000000066627211 */ /* 0x000fc600078c08ff */
[----:B------:R3:W-:Y:S01]  /*b690*/  @P4 STG.E.U16 desc[UR22][R96.64], R238 ;  /* 0x000000ee60004986 */ /* 0x0007e2000c101516 */
[-C--:B------:R-:W-:Y:S01]  /*b6a0*/  LEA.HI.X.SX32 R99, R102, R3.reuse, 0x1, P6 ;  /* 0x0000000366637211 */ /* 0x080fe200030f0eff */
[C---:B------:R-:W-:Y:S01]  /*b6b0*/  VIADD R102, R103.reuse, UR5 ;  /* 0x0000000567667c36 */ /* 0x040fe20008000000 */
[----:B--2---:R-:W-:Y:S01]  /*b6c0*/  ISETP.LT.AND P4, PT, R104, UR6, !P0 ;  /* 0x0000000668007c0c */ /* 0x004fe2000c781270 */
[----:B------:R-:W-:Y:S01]  /*b6d0*/  VIADD R104, R2, 0x3c ;  /* 0x0000003c02687836 */ /* 0x000fe20000000000 */
[C---:B------:R-:W-:Y:S01]  /*b6e0*/  LEA R100, P6, R103.reuse, R0, 0x1 ;  /* 0x0000000067647211 */ /* 0x040fe200078c08ff */
[----:B------:R-:W2:Y:S03]  /*b6f0*/  LDCU UR6, c[0x0][0x39c] ;  /* 0x00007380ff0677ac */ /* 0x000ea60008000800 */
[----:B------:R-:W-:Y:S01]  /*b700*/  LEA.HI.X.SX32 R101, R103, R3, 0x1, P6 ;  /* 0x0000000367657211 */ /* 0x000fe200030f0eff */
[----:B------:R-:W-:Y:S01]  /*b710*/  VIADD R103, R102, UR5 ;  /* 0x0000000566677c36 */ /* 0x000fe20008000000 */
[----:B---3--:R-:W-:-:S02]  /*b720*/  PRMT R97, R238, 0x7632, R97 ;  /* 0x00007632ee617816 */ /* 0x008fc40000000061 */
[----:B------:R-:W-:-:S03]  /*b730*/  LEA R96, P6, R102, R0, 0x1 ;  /* 0x0000000066607211 */ /* 0x000fc600078c08ff */
[----:B------:R3:W-:Y:S01]  /*b740*/  @P5 STG.E.U16 desc[UR22][R98.64], R97 ;  /* 0x0000006162005986 */ /* 0x0007e2000c101516 */
[----:B-1----:R-:W-:Y:S01]  /*b750*/  ISETP.LT.AND P5, PT, R104, UR7, !P0 ;  /* 0x0000000768007c0c */ /* 0x002fe2000c7a1270 */
[----:B------:R-:W-:Y:S01]  /*b760*/  VIADD R104, R2, 0x3d ;  /* 0x0000003d02687836 */ /* 0x000fe20000000000 */
[----:B------:R-:W1:Y:S01]  /*b770*/  LDCU UR7, c[0x0][0x39c] ;  /* 0x00007380ff0777ac */ /* 0x000e620008000800 */
[----:B------:R-:W-:Y:S03]  /*b780*/  @P2 STG.E.U16 desc[UR22][R100.64], R240 ;  /* 0x000000f064002986 */ /* 0x000fe6000c101516 */
[----:B0-----:R-:W-:Y:S01]  /*b790*/  ISETP.LT.AND P2, PT, R104, UR4, !P0 ;  /* 0x0000000468007c0c */ /* 0x001fe2000c741270 */
[----:B------:R-:W0:Y:S01]  /*b7a0*/  LDCU UR4, c[0x0][0x39c] ;  /* 0x00007380ff0477ac */ /* 0x000e220008000800 */
[----:B------:R-:W-:Y:S01]  /*b7b0*/  VIADD R104, R2, 0x3e ;  /* 0x0000003e02687836 */ /* 0x000fe20000000000 */
[----:B---3--:R-:W-:Y:S01]  /*b7c0*/  LEA.HI.X.SX32 R97, R102, R3, 0x1, P6 ;  /* 0x0000000366617211 */ /* 0x008fe200030f0eff */
[----:B------:R-:W-:Y:S01]  /*b7d0*/  VIADD R102, R103, UR5 ;  /* 0x0000000567667c36 */ /* 0x000fe20008000000 */
[----:B------:R-:W-:-:S02]  /*b7e0*/  PRMT R99, R240, 0x7632, R99 ;  /* 0x00007632f0637816 */ /* 0x000fc40000000063 */
[----:B------:R-:W-:-:S03]  /*b7f0*/  LEA R98, P6, R103, R0, 0x1 ;  /* 0x0000000067627211 */ /* 0x000fc600078c08ff */
[----:B------:R3:W-:Y:S01]  /*b800*/  @P3 STG.E.U16 desc[UR22][R96.64], R99 ;  /* 0x0000006360003986 */ /* 0x0007e2000c101516 */
[----:B--2---:R-:W-:Y:S01]  /*b810*/  ISETP.LT.AND P3, PT, R104, UR6, !P0 ;  /* 0x0000000668007c0c */ /* 0x004fe2000c761270 */
[----:B------:R-:W2:Y:S01]  /*b820*/  LDCU UR6, c[0x0][0x39c] ;  /* 0x00007380ff0677ac */ /* 0x000ea20008000800 */
[----:B------:R-:W-:Y:S01]  /*b830*/  VIADD R104, R2, 0x3f ;  /* 0x0000003f02687836 */ /* 0x000fe20000000000 */
[-C--:B---3--:R-:W-:Y:S01]  /*b840*/  LEA.HI.X.SX32 R99, R103, R3.reuse, 0x1, P6 ;  /* 0x0000000367637211 */ /* 0x088fe200030f0eff */
[C---:B------:R-:W-:Y:S01]  /*b850*/  VIADD R103, R102.reuse, UR5 ;  /* 0x0000000566677c36 */ /* 0x040fe20008000000 */
[-C--:B------:R-:W-:Y:S02]  /*b860*/  LEA R100, P6, R102, R0.reuse, 0x1 ;  /* 0x0000000066647211 */ /* 0x080fe400078c08ff */
[----:B------:R-:W-:Y:S01]  /*b870*/  PRMT R97, R242, 0x7632, R97 ;  /* 0x00007632f2617816 */ /* 0x000fe20000000061 */
[----:B------:R-:W-:Y:S01]  /*b880*/  @P1 STG.E.U16 desc[UR22][R98.64], R242 ;  /* 0x000000f262001986 */ /* 0x000fe2000c101516 */
[-C--:B------:R-:W-:Y:S01]  /*b890*/  LEA.HI.X.SX32 R101, R102, R3.reuse, 0x1, P6 ;  /* 0x0000000366657211 */ /* 0x080fe200030f0eff */
[C---:B------:R-:W-:Y:S01]  /*b8a0*/  VIADD R102, R103.reuse, UR5 ;  /* 0x0000000567667c36 */ /* 0x040fe20008000000 */
[----:B0-----:R-:W-:Y:S01]  /*b8b0*/  ISETP.LT.AND P1, PT, R104, UR4, !P0 ;  /* 0x0000000468007c0c */ /* 0x001fe2000c721270 */
[----:B------:R-:W-:Y:S01]  /*b8c0*/  VIADD R104, R2, 0x40 ;  /* 0x0000004002687836 */ /* 0x000fe20000000000 */
[CC--:B------:R-:W-:Y:S01]  /*b8d0*/  LEA R96, P6, R103.reuse, R0.reuse, 0x1 ;  /* 0x0000000067607211 */ /* 0x0c0fe200078c08ff */
[----:B------:R0:W-:Y:S01]  /*b8e0*/  @P4 STG.E.U16 desc[UR22][R100.64], R97 ;  /* 0x0000006164004986 */ /* 0x0001e2000c101516 */
[----:B------:R-:W3:Y:S02]  /*b8f0*/  LDCU UR4, c[0x0][0x39c] ;  /* 0x00007380ff0477ac */ /* 0x000ee40008000800 */
[----:B-1----:R-:W-:Y:S01]  /*b900*/  ISETP.LT.AND P4, PT, R104, UR7, !P0 ;  /* 0x0000000768007c0c */ /* 0x002fe2000c781270 */
[----:B------:R-:W-:Y:S01]  /*b910*/  VIADD R104, R2, 0x41 ;  /* 0x0000004102687836 */ /* 0x000fe20000000000 */
[----:B------:R-:W1:Y:S01]  /*b920*/  LDCU UR7, c[0x0][0x39c] ;  /* 0x00007380ff0777ac */ /* 0x000e620008000800 */
[----:B0-----:R-:W-:Y:S01]  /*b930*/  LEA.HI.X.SX32 R97, R103, R3, 0x1, P6 ;  /* 0x0000000367617211 */ /* 0x001fe200030f0eff */
[C---:B------:R-:W-:Y:S01]  /*b940*/  VIADD R103, R102.reuse, UR5 ;  /* 0x0000000566677c36 */ /* 0x040fe20008000000 */
[----:B------:R-:W-:-:S03]  /*b950*/  LEA R98, P6, R102, R0, 0x1 ;  /* 0x0000000066627211 */ /* 0x000fc600078c08ff */
[----:B------:R0:W-:Y:S01]  /*b960*/  @P5 STG.E.U16 desc[UR22][R96.64], R244 ;  /* 0x000000f460005986 */ /* 0x0001e2000c101516 */
[----:B--2---:R-:W-:Y:S01]  /*b970*/  ISETP.LT.AND P5, PT, R104, UR6, !P0 ;  /* 0x0000000668007c0c */ /* 0x004fe2000c7a1270 */
[----:B------:R-:W2:Y:S01]  /*b980*/  LDCU UR6, c[0x0][0x39c] ;  /* 0x00007380ff0677ac */ /* 0x000ea20008000800 */
[----:B------:R-:W-:Y:S01]  /*b990*/  LEA.HI.X.SX32 R99, R102, R3, 0x1, P6 ;  /* 0x0000000366637211 */ /* 0x000fe200030f0eff */
[----:B------:R-:W-:Y:S01]  /*b9a0*/  VIADD R104, R2, 0x42 ;  /* 0x0000004202687836 */ /* 0x000fe20000000000 */
[C---:B------:R-:W-:Y:S01]  /*b9b0*/  LEA R100, P6, R103.reuse, R0, 0x1 ;  /* 0x0000000067647211 */ /* 0x040fe200078c08ff */
[----:B------:R-:W-:-:S03]  /*b9c0*/  VIADD R102, R103, UR5 ;  /* 0x0000000567667c36 */ /* 0x000fc60008000000 */
[----:B------:R-:W-:Y:S01]  /*b9d0*/  LEA.HI.X.SX32 R101, R103, R3, 0x1, P6 ;  /* 0x0000000367657211 */ /* 0x000fe200030f0eff */
[----:B------:R-:W-:Y:S01]  /*b9e0*/  VIADD R103, R102, UR5 ;  /* 0x0000000566677c36 */ /* 0x000fe20008000000 */
[----:B0-----:R-:W-:Y:S02]  /*b9f0*/  PRMT R97, R244, 0x7632, R97 ;  /* 0x00007632f4617816 */ /* 0x001fe40000000061 */
[----:B------:R-:W-:-:S03]  /*ba00*/  LEA R96, P6, R102, R0, 0x1 ;  /* 0x0000000066607211 */ /* 0x000fc600078c08ff */
[----:B------:R0:W-:Y:S01]  /*ba10*/  @P2 STG.E.U16 desc[UR22][R98.64], R97 ;  /* 0x0000006162002986 */ /* 0x0001e2000c101516 */
[----:B---3--:R-:W-:Y:S01]  /*ba20*/  ISETP.LT.AND P2, PT, R104, UR4, !P0 ;  /* 0x0000000468007c0c */ /* 0x008fe2000c741270 */
[----:B------:R-:W3:Y:S01]  /*ba30*/  LDCU UR4, c[0x0][0x39c] ;  /* 0x00007380ff0477ac */ /* 0x000ee20008000800 */
[----:B------:R-:W-:Y:S01]  /*ba40*/  VIADD R104, R2, 0x43 ;  /* 0x0000004302687836 */ /* 0x000fe20000000000 */
[----:B------:R-:W-:Y:S04]  /*ba50*/  @P3 STG.E.U16 desc[UR22][R100.64], R246 ;  /* 0x000000f664003986 */ /* 0x000fe8000c101516 */
[----:B--2---:R-:W-:Y:S01]  /*ba60*/  ISETP.LT.AND P3, PT, R104, UR6, !P0 ;  /* 0x0000000668007c0c */ /* 0x004fe2000c761270 */
[----:B------:R-:W-:Y:S01]  /*ba70*/  VIADD R104, R2, 0x44 ;  /* 0x0000004402687836 */ /* 0x000fe20000000000 */
[----:B------:R-:W2:Y:S01]  /*ba80*/  LDCU UR6, c[0x0][0x39c] ;  /* 0x00007380ff0677ac */ /* 0x000ea20008000800 */
[----:B0-----:R-:W-:Y:S01]  /*ba90*/  LEA.HI.X.SX32 R97, R102, R3, 0x1, P6 ;  /* 0x0000000366617211 */ /* 0x001fe200030f0eff */
[----:B------:R-:W-:Y:S01]  /*baa0*/  VIADD R102, R103, UR5 ;  /* 0x0000000567667c36 */ /* 0x000fe20008000000 */
[----:B------:R-:W-:-:S02]  /*bab0*/  PRMT R99, R246, 0x7632, R99 ;  /* 0x00007632f6637816 */ /* 0x000fc40000000063 */
[----:B------:R-:W-:-:S03]  /*bac0*/  LEA R98, P6, R103, R0, 0x1 ;  /* 0x0000000067627211 */ /* 0x000fc600078c08ff */
[----:B------:R0:W-:Y:S01]  /*bad0*/  @P1 STG.E.U16 desc[UR22][R96.64], R99 ;  /* 0x0000006360001986 */ /* 0x0001e2000c101516 */
[----:B-1----:R-:W-:Y:S01]  /*bae0*/  ISETP.LT.AND P1, PT, R104, UR7, !P0 ;  /* 0x0000000768007c0c */ /* 0x002fe2000c721270 */
[----:B------:R-:W-:Y:S01]  /*baf0*/  VIADD R104, R2, 0x45 ;  /* 0x0000004502687836 */ /* 0x000fe20000000000 */
[----:B------:R-:W1:Y:S01]  /*bb00*/  LDCU UR7, c[0x0][0x39c] ;  /* 0x00007380ff0777ac */ /* 0x000e620008000800 */
[-C--:B0-----:R-:W-:Y:S01]  /*bb10*/  LEA.HI.X.SX32 R99, R103, R3.reuse, 0x1, P6 ;  /* 0x0000000367637211 */ /* 0x081fe200030f0eff */
[C---:B------:R-:W-:Y:S01]  /*bb20*/  VIADD R103, R102.reuse, UR5 ;  /* 0x0000000566677c36 */ /* 0x040fe20008000000 */
[-C--:B------:R-:W-:Y:S02]  /*bb30*/  LEA R100, P6, R102, R0.reuse, 0x1 ;  /* 0x0000000066647211 */ /* 0x080fe400078c08ff */
[----:B------:R-:W-:Y:S01]  /*bb40*/  PRMT R97, R215, 0x7632, R97 ;  /* 0x00007632d7617816 */ /* 0x000fe20000000061 */
[----:B------:R-:W-:Y:S01]  /*bb50*/  @P4 STG.E.U16 desc[UR22][R98.64], R215 ;  /* 0x000000d762004986 */ /* 0x000fe2000c101516 */
[----:B---3--:R-:W-:Y:S01]  /*bb60*/  ISETP.LT.AND P4, PT, R104, UR4, !P0 ;  /* 0x0000000468007c0c */ /* 0x008fe2000c781270 */
[----:B------:R-:W0:Y:S01]  /*bb70*/  LDCU UR4, c[0x0][0x39c] ;  /* 0x00007380ff0477ac */ /* 0x000e220008000800 */
[----:B------:R-:W-:Y:S01]  /*bb80*/  LEA.HI.X.SX32 R101, R102, R3, 0x1, P6 ;  /* 0x0000000366657211 */ /* 0x000fe200030f0eff */
[----:B------:R-:W-:Y:S01]  /*bb90*/  VIADD R104, R2, 0x46 ;  /* 0x0000004602687836 */ /* 0x000fe20000000000 */
[C---:B------:R-:W-:Y:S01]  /*bba0*/  LEA R96, P6, R103.reuse, R0, 0x1 ;  /* 0x0000000067607211 */ /* 0x040fe200078c08ff */
[----:B------:R-:W-:-:S02]  /*bbb0*/  VIADD R102, R103, UR5 ;  /* 0x0000000567667c36 */ /* 0x000fc40008000000 */
[----:B------:R3:W-:Y:S01]  /*bbc0*/  @P5 STG.E.U16 desc[UR22][R100.64], R97 ;  /* 0x0000006164005986 */ /* 0x0007e2000c101516 */
[----:B--2---:R-:W-:Y:S01]  /*bbd0*/  ISETP.LT.AND P5, PT, R104, UR6, !P0 ;  /* 0x0000000668007c0c */ /* 0x004fe2000c7a1270 */
[----:B------:R-:W2:Y:S01]  /*bbe0*/  LDCU UR6, c[0x0][0x39c] ;  /* 0x00007380ff0677ac */ /* 0x000ea20008000800 */
[----:B------:R-:W-:Y:S01]  /*bbf0*/  VIADD R104, R2, 0x47 ;  /* 0x0000004702687836 */ /* 0x000fe20000000000 */
[----:B---3--:R-:W-:Y:S01]  /*bc00*/  LEA.HI.X.SX32 R97, R103, R3, 0x1, P6 ;  /* 0x0000000367617211 */ /* 0x008fe200030f0eff */
        /* <DEDUP_REMOVED lines=18> */
[----:B--2---:R-:W-:Y:S01]  /*bd30*/  ISETP.LT.AND P1, PT, R104, UR6, !P0 ;  /* 0x0000000668007c0c */ /* 0x004fe2000c721270 */
[----:B------:R-:W2:Y:S01]  /*bd40*/  LDCU UR6, c[0x0][0x39c] ;  /* 0x00007380ff0677ac */ /* 0x000ea20008000800 */
[----:B------:R-:W-:Y:S01]  /*bd50*/  VIADD R104, R2, 0x4a ;  /* 0x0000004a02687836 */ /* 0x000fe20000000000 */
[----:B---3--:R-:W-:Y:S01]  /*bd60*/  LEA.HI.X.SX32 R97, R102, R3, 0x1, P6 ;  /* 0x0000000366617211 */ /* 0x008fe200030f0eff */
[----:B------:R-:W-:Y:S01]  /*bd70*/  VIADD R102, R103, UR5 ;  /* 0x0000000567667c36 */ /* 0x000fe20008000000 */
[----:B------:R-:W-:-:S02]  /*bd80*/  PRMT R99, R211, 0x7632, R99 ;  /* 0x00007632d3637816 */ /* 0x000fc40000000063 */
[----:B------:R-:W-:-:S03]  /*bd90*/  LEA R98, P6, R103, R0, 0x1 ;  /* 0x0000000067627211 */ /* 0x000fc600078c08ff */
[----:B------:R3:W-:Y:S01]  /*bda0*/  @P4 STG.E.U16 desc[UR22][R96.64], R99 ;  /* 0x0000006360004986 */ /* 0x0007e2000c101516 */
[----:B0-----:R-:W-:Y:S01]  /*bdb0*/  ISETP.LT.AND P4, PT, R104, UR4, !P0 ;  /* 0x0000000468007c0c */ /* 0x001fe2000c781270 */
[----:B------:R-:W0:Y:S01]  /*bdc0*/  LDCU UR4, c[0x0][0x39c] ;  /* 0x00007380ff0477ac */ /* 0x000e220008000800 */
[----:B------:R-:W-:Y:S01]  /*bdd0*/  VIADD R104, R2, 0x4b ;  /* 0x0000004b02687836 */ /* 0x000fe20000000000 */
[-C--:B---3--:R-:W-:Y:S01]  /*bde0*/  LEA.HI.X.SX32 R99, R103, R3.reuse, 0x1, P6 ;  /* 0x0000000367637211 */ /* 0x088fe200030f0eff */
[C---:B------:R-:W-:Y:S01]  /*bdf0*/  VIADD R103, R102.reuse, UR5 ;  /* 0x0000000566677c36 */ /* 0x040fe20008000000 */
[CC--:B------:R-:W-:Y:S02]  /*be00*/  LEA R100, P6, R102.reuse, R0.reuse, 0x1 ;  /* 0x0000000066647211 */ /* 0x0c0fe400078c08ff */
[----:B------:R-:W-:Y:S01]  /*be10*/  PRMT R97, R209, 0x7632, R97 ;  /* 0x00007632d1617816 */ /* 0x000fe20000000061 */
[----:B------:R-:W-:Y:S01]  /*be20*/  @P5 STG.E.U16 desc[UR22][R98.64], R209 ;  /* 0x000000d162005986 */ /* 0x000fe2000c101516 */
[-C--:B------:R-:W-:Y:S01]  /*be30*/  LEA.HI.X.SX32 R101, R102, R3.reuse, 0x1, P6 ;  /* 0x0000000366657211 */ /* 0x080fe200030f0eff */
[C---:B------:R-:W-:Y:S01]  /*be40*/  VIADD R102, R103.reuse, UR5 ;  /* 0x0000000567667c36 */ /* 0x040fe20008000000 */
[----:B--2---:R-:W-:Y:S01]  /*be50*/  ISETP.LT.AND P5, PT, R104, UR6, !P0 ;  /* 0x0000000668007c0c */ /* 0x004fe2000c7a1270 */
        /* <DEDUP_REMOVED lines=18> */
[C---:B------:R-:W-:Y:S01]  /*bf80*/  VIADD R103, R102.reuse, UR5 ;  /* 0x0000000566677c36 */ /* 0x040fe20008000000 */
        /* <DEDUP_REMOVED lines=89> */
[C---:B------:R-:W-:Y:S01]  /*c520*/  VIADD R103, R102.reuse, UR5 ;  /* 0x0000000566677c36 */ /* 0x040fe20008000000 */
        /* <DEDUP_REMOVED lines=511> */
[----:B------:R-:W-:Y:S01]  /*e520*/  VIADD R104, R2, 0x9f ;  /* 0x0000009f02687836 */ /* 0x000fe20000000000 */
[----:B------:R-:W2:Y:S01]  /*e530*/  LDCU UR6, c[0x0][0x39c] ;  /* 0x00007380ff0677ac */ /* 0x000ea20008000800 */
[-C--:B---3--:R-:W-:Y:S01]  /*e540*/  LEA.HI.X.SX32 R99, R103, R3.reuse, 0x1, P6 ;  /* 0x0000000367637211 */ /* 0x088fe200030f0eff */
[C---:B------:R-:W-:Y:S01]  /*e550*/  VIADD R103, R102.reuse, UR5 ;  /* 0x0000000566677c36 */ /* 0x040fe20008000000 */
[CC--:B------:R-:W-:Y:S02]  /*e560*/  LEA R100, P6, R102.reuse, R0.reuse, 0x1 ;  /* 0x0000000066647211 */ /* 0x0c0fe400078c08ff */
[----:B------:R-:W-:Y:S01]  /*e570*/  PRMT R97, R225, 0x7632, R97 ;  /* 0x00007632e1617816 */ /* 0x000fe20000000061 */
[----:B------:R-:W-:Y:S01]  /*e580*/  @P4 STG.E.U16 desc[UR22][R98.64], R225 ;  /* 0x000000e162004986 */ /* 0x000fe2000c101516 */
[----:B------:R-:W-:Y:S01]  /*e590*/  LEA.HI.X.SX32 R101, R102, R3, 0x1, P6 ;  /* 0x0000000366657211 */ /* 0x000fe200030f0eff */
[C---:B------:R-:W-:Y:S01]  /*e5a0*/  VIADD R102, R103.reuse, UR5 ;  /* 0x0000000567667c36 */ /* 0x040fe20008000000 */
[----:B------:R-:W-:-:S02]  /*e5b0*/  LEA R96, P6, R103, R0, 0x1 ;  /* 0x0000000067607211 */ /* 0x000fc400078c08ff */
[----:B0-----:R-:W-:Y:S01]  /*e5c0*/  ISETP.LT.AND P4, PT, R104, UR4, !P0 ;  /* 0x0000000468007c0c */ /* 0x001fe2000c781270 */
[----:B------:R-:W0:Y:S01]  /*e5d0*/  LDCU UR4, c[0x0][0x39c] ;  /* 0x00007380ff0477ac */ /* 0x000e220008000800 */
[----:B------:R3:W-:Y:S01]  /*e5e0*/  @P5 STG.E.U16 desc[UR22][R100.64], R97 ;  /* 0x0000006164005986 */ /* 0x0007e2000c101516 */
[----:B------:R-:W-:-:S05]  /*e5f0*/  VIADD R104, R2, 0xa0 ;  /* 0x000000a002687836 */ /* 0x000fca0000000000 */
[----:B-1----:R-:W-:Y:S01]  /*e600*/  ISETP.LT.AND P5, PT, R104, UR7, !P0 ;  /* 0x0000000768007c0c */ /* 0x002fe2000c7a1270 */
[----:B------:R-:W-:Y:S01]  /*e610*/  VIADD R104, R2, 0xa1 ;  /* 0x000000a102687836 */ /* 0x000fe20000000000 */
[----:B------:R-:W1:Y:S01]  /*e620*/  LDCU UR7, c[0x0][0x39c] ;  /* 0x00007380ff0777ac */ /* 0x000e620008000800 */
[----:B---3--:R-:W-:Y:S01]  /*e630*/  LEA.HI.X.SX32 R97, R103, R3, 0x1, P6 ;  /* 0x0000000367617211 */ /* 0x008fe200030f0eff */
[C---:B------:R-:W-:Y:S01]  /*e640*/  VIADD R103, R102.reuse, UR5 ;  /* 0x0000000566677c36 */ /* 0x040fe20008000000 */
[----:B------:R-:W-:-:S03]  /*e650*/  LEA R98, P6, R102, R0, 0x1 ;  /* 0x0000000066627211 */ /* 0x000fc600078c08ff */
[----:B------:R3:W-:Y:S01]  /*e660*/  @P2 STG.E.U16 desc[UR22][R96.64], R223 ;  /* 0x000000df60002986 */ /* 0x0007e2000c101516 */
[-C--:B------:R-:W-:Y:S01]  /*e670*/  LEA.HI.X.SX32 R99, R102, R3.reuse, 0x1, P6 ;  /* 0x0000000366637211 */ /* 0x080fe200030f0eff */
[----:B------:R-:W-:Y:S01]  /*e680*/  VIADD R102, R2, 0xa2 ;  /* 0x000000a202667836 */ /* 0x000fe20000000000 */
[C---:B------:R-:W-:Y:S02]  /*e690*/  LEA R100, P6, R103.reuse, R0, 0x1 ;  /* 0x0000000067647211 */ /* 0x040fe400078c08ff */
[----:B--2---:R-:W-:Y:S01]  /*e6a0*/  ISETP.LT.AND P2, PT, R104, UR6, !P0 ;  /* 0x0000000668007c0c */ /* 0x004fe2000c741270 */
[----:B------:R-:W2:Y:S01]  /*e6b0*/  LDCU UR6, c[0x0][0x39c] ;  /* 0x00007380ff0677ac */ /* 0x000ea20008000800 */
[C---:B------:R-:W-:Y:S01]  /*e6c0*/  LEA.HI.X.SX32 R101, R103.reuse, R3, 0x1, P6 ;  /* 0x0000000367657211 */ /* 0x040fe200030f0eff */
[----:B------:R-:W-:Y:S02]  /*e6d0*/  VIADD R103, R103, UR5 ;  /* 0x0000000567677c36 */ /* 0x000fe40008000000 */
[----:B------:R-:W-:Y:S01]  /*e6e0*/  VIADD R104, R2, 0xa3 ;  /* 0x000000a302687836 */ /* 0x000fe20000000000 */
[----:B---3--:R-:W-:-:S05]  /*e6f0*/  PRMT R97, R223, 0x7632, R97 ;  /* 0x00007632df617816 */ /* 0x008fca0000000061 */
[----:B------:R3:W-:Y:S01]  /*e700*/  @P3 STG.E.U16 desc[UR22][R98.64], R97 ;  /* 0x0000006162003986 */ /* 0x0007e2000c101516 */
[----:B0-----:R-:W-:Y:S01]  /*e710*/  ISETP.LT.AND P3, PT, R102, UR4, !P0 ;  /* 0x0000000466007c0c */ /* 0x001fe2000c761270 */
[----:B------:R-:W0:Y:S01]  /*e720*/  LDCU UR4, c[0x0][0x39c] ;  /* 0x00007380ff0477ac */ /* 0x000e220008000800 */
[C---:B------:R-:W-:Y:S01]  /*e730*/  VIADD R102, R103.reuse, UR5 ;  /* 0x0000000567667c36 */ /* 0x040fe20008000000 */
[----:B------:R4:W-:Y:S01]  /*e740*/  @P1 STG.E.U16 desc[UR22][R100.64], R221 ;  /* 0x000000dd64001986 */ /* 0x0009e2000c101516 */
[----:B------:R-:W-:-:S04]  /*e750*/  LEA R96, P1, R103, R0, 0x1 ;  /* 0x0000000067607211 */ /* 0x000fc800078208ff */
[-C--:B---3--:R-:W-:Y:S01]  /*e760*/  LEA.HI.X.SX32 R97, R103, R3.reuse, 0x1, P1 ;  /* 0x0000000367617211 */ /* 0x088fe200008f0eff */
[----:B------:R-:W-:Y:S01]  /*e770*/  VIADD R103, R2, 0xa4 ;  /* 0x000000a402677836 */ /* 0x000fe20000000000 */
[----:B------:R-:W-:Y:S02]  /*e780*/  PRMT R99, R221, 0x7632, R99 ;  /* 0x00007632dd637816 */ /* 0x000fe40000000063 */
[----:B------:R-:W-:Y:S01]  /*e790*/  LEA R98, P6, R102, R0, 0x1 ;  /* 0x0000000066627211 */ /* 0x000fe200078c08ff */
[----:B----4-:R-:W-:Y:S01]  /*e7a0*/  VIADD R101, R2, 0xa5 ;  /* 0x000000a502657836 */ /* 0x010fe20000000000 */
[----:B--2---:R-:W-:Y:S01]  /*e7b0*/  ISETP.LT.AND P1, PT, R104, UR6, !P0 ;  /* 0x0000000668007c0c */ /* 0x004fe2000c721270 */
[----:B------:R2:W-:Y:S01]  /*e7c0*/  @P4 STG.E.U16 desc[UR22][R96.64], R99 ;  /* 0x0000006360004986 */ /* 0x0005e2000c101516 */
[----:B-1----:R-:W-:Y:S01]  /*e7d0*/  ISETP.LT.AND P4, PT, R103, UR7, !P0 ;  /* 0x0000000767007c0c */ /* 0x002fe2000c781270 */
[----:B------:R-:W1:Y:S01]  /*e7e0*/  LDCU UR6, c[0x0][0x39c] ;  /* 0x00007380ff0677ac */ /* 0x000e620008000800 */
[----:B------:R-:W-:Y:S01]  /*e7f0*/  VIADD R104, R2, 0xa7 ;  /* 0x000000a702687836 */ /* 0x000fe20000000000 */
[----:B------:R-:W3:Y:S01]  /*e800*/  LDCU UR7, c[0x0][0x39c] ;  /* 0x00007380ff0777ac */ /* 0x000ee20008000800 */
[C---:B--2---:R-:W-:Y:S01]  /*e810*/  LEA.HI.X.SX32 R99, R102.reuse, R3, 0x1, P6 ;  /* 0x0000000366637211 */ /* 0x044fe200030f0eff */
[----:B------:R-:W-:-:S04]  /*e820*/  VIADD R102, R102, UR5 ;  /* 0x0000000566667c36 */ /* 0x000fc80008000000 */
[C---:B------:R-:W-:Y:S01]  /*e830*/  VIADD R103, R102.reuse, UR5 ;  /* 0x0000000566677c36 */ /* 0x040fe20008000000 */
[CC--:B------:R-:W-:Y:S01]  /*e840*/  LEA R100, P6, R102.reuse, R0.reuse, 0x1 ;  /* 0x0000000066647211 */ /* 0x0c0fe200078c08ff */
[----:B------:R2:W-:Y:S01]  /*e850*/  @P5 STG.E.U16 desc[UR22][R98.64], R219 ;  /* 0x000000db62005986 */ /* 0x0005e2000c101516 */
[----:B0-----:R-:W-:Y:S01]  /*e860*/  ISETP.LT.AND P5, PT, R101, UR4, !P0 ;  /* 0x0000000465007c0c */ /* 0x001fe2000c7a1270 */
[----:B------:R-:W0:Y:S01]  /*e870*/  LDCU UR4, c[0x0][0x39c] ;  /* 0x00007380ff0477ac */ /* 0x000e220008000800 */
[----:B------:R-:W-:Y:S01]  /*e880*/  LEA.HI.X.SX32 R101, R102, R3, 0x1, P6 ;  /* 0x0000000366657211 */ /* 0x000fe200030f0eff */
[----:B------:R-:W-:Y:S01]  /*e890*/  VIADD R102, R2, 0xa6 ;  /* 0x000000a602667836 */ /* 0x000fe20000000000 */
[----:B------:R-:W-:-:S04]  /*e8a0*/  LEA R96, P6, R103, R0, 0x1 ;  /* 0x0000000067607211 */ /* 0x000fc800078c08ff */
[C---:B------:R-:W-:Y:S01]  /*e8b0*/  LEA.HI.X.SX32 R97, R103.reuse, R3, 0x1, P6 ;  /* 0x0000000367617211 */ /* 0x040fe200030f0eff */
[----:B------:R-:W-:Y:S01]  /*e8c0*/  VIADD R103, R103, UR5 ;  /* 0x0000000567677c36 */ /* 0x000fe20008000000 */
[----:B--2---:R-:W-:-:S05]  /*e8d0*/  PRMT R99, R219, 0x7632, R99 ;  /* 0x00007632db637816 */ /* 0x004fca0000000063 */
[----:B------:R2:W-:Y:S01]  /*e8e0*/  @P2 STG.E.U16 desc[UR22][R100.64], R99 ;  /* 0x0000006364002986 */ /* 0x0005e2000c101516 */
[----:B-1----:R-:W-:Y:S01]  /*e8f0*/  ISETP.LT.AND P2, PT, R102, UR6, !P0 ;  /* 0x0000000666007c0c */ /* 0x002fe2000c741270 */
[----:B------:R-:W1:Y:S01]  /*e900*/  LDCU UR6, c[0x0][0x39c] ;  /* 0x00007380ff0677ac */ /* 0x000e620008000800 */
[C---:B------:R-:W-:Y:S01]  /*e910*/  VIADD R102, R103.reuse, UR5 ;  /* 0x0000000567667c36 */ /* 0x040fe20008000000 */
[----:B------:R4:W-:Y:S01]  /*e920*/  @P3 STG.E.U16 desc[UR22][R96.64], R105 ;  /* 0x0000006960003986 */ /* 0x0009e2000c101516 */
[----:B------:R-:W-:-:S04]  /*e930*/  LEA R98, P3, R103, R0, 0x1 ;  /* 0x0000000067627211 */ /* 0x000fc800078608ff */
[-C--:B--2---:R-:W-:Y:S02]  /*e940*/  LEA.HI.X.SX32 R99, R103, R3.reuse, 0x1, P3 ;  /* 0x0000000367637211 */ /* 0x084fe400018f0eff */
[----:B------:R-:W-:Y:S02]  /*e950*/  LEA R100, P6, R102, R0, 0x1 ;  /* 0x0000000066647211 */ /* 0x000fe400078c08ff */
[----:B----4-:R-:W-:Y:S01]  /*e960*/  PRMT R97, R69, 0x7632, R97 ;  /* 0x0000763245617816 */ /* 0x010fe20000000061 */
[----:B------:R-:W-:Y:S01]  /*e970*/  VIADD R69, R2, 0xa8 ;  /* 0x000000a802457836 */ /* 0x000fe20000000000 */
[----:B------:R-:W-:Y:S02]  /*e980*/  LEA.HI.X.SX32 R101, R102, R3, 0x1, P6 ;  /* 0x0000000366657211 */ /* 0x000fe400030f0eff */
[----:B---3--:R-:W-:Y:S01]  /*e990*/  ISETP.LT.AND P3, PT, R104, UR7, !P0 ;  /* 0x0000000768007c0c */ /* 0x008fe2000c761270 */
[----:B------:R2:W-:Y:S01]  /*e9a0*/  @P1 STG.E.U16 desc[UR22][R98.64], R97 ;  /* 0x0000006162001986 */ /* 0x0005e2000c101516 */
[----:B0-----:R-:W-:Y:S01]  /*e9b0*/  ISETP.LT.AND P1, PT, R69, UR4, !P0 ;  /* 0x0000000445007c0c */ /* 0x001fe2000c721270 */
[----:B------:R-:W-:Y:S01]  /*e9c0*/  VIADD R69, R102, UR5 ;  /* 0x0000000566457c36 */ /* 0x000fe20008000000 */
[----:B------:R-:W0:Y:S01]  /*e9d0*/  LDCU UR4, c[0x0][0x39c] ;  /* 0x00007380ff0477ac */ /* 0x000e220008000800 */
[----:B------:R-:W-:-:S03]  /*e9e0*/  VIADD R102, R2, 0xa9 ;  /* 0x000000a902667836 */ /* 0x000fc60000000000 */
[C---:B------:R-:W-:Y:S01]  /*e9f0*/  LEA R96, P6, R69.reuse, R0, 0x1 ;  /* 0x0000000045607211 */ /* 0x040fe200078c08ff */
[----:B------:R-:W3:Y:S01]  /*ea00*/  LDCU UR7, c[0x0][0x39c] ;  /* 0x00007380ff0777ac */ /* 0x000ee20008000800 */
[----:B--2---:R-:W-:Y:S02]  /*ea10*/  PRMT R99, R68, 0x7610, R99 ;  /* 0x0000761044637816 */ /* 0x004fe40000000063 */
[C---:B------:R-:W-:Y:S01]  /*ea20*/  LEA.HI.X.SX32 R97, R69.reuse, R3, 0x1, P6 ;  /* 0x0000000345617211 */ /* 0x040fe200030f0eff */
[----:B------:R-:W-:Y:S02]  /*ea30*/  VIADD R69, R69, UR5 ;  /* 0x0000000545457c36 */ /* 0x000fe40008000000 */
[----:B------:R2:W-:Y:S01]  /*ea40*/  @P4 STG.E.U16 desc[UR22][R100.64], R99 ;  /* 0x0000006364004986 */ /* 0x0005e2000c101516 */
[----:B-1----:R-:W-:Y:S01]  /*ea50*/  ISETP.LT.AND P4, PT, R102, UR6, !P0 ;  /* 0x0000000666007c0c */ /* 0x002fe2000c781270 */
[----:B------:R-:W1:Y:S01]  /*ea60*/  LDCU UR6, c[0x0][0x39c] ;  /* 0x00007380ff0677ac */ /* 0x000e620008000800 */
[----:B------:R-:W-:Y:S01]  /*ea70*/  VIADD R98, R69, UR5 ;  /* 0x0000000545627c36 */ /* 0x000fe20008000000 */
[----:B--2---:R-:W-:-:S05]  /*ea80*/  PRMT R101, R68, 0x7632, R101 ;  /* 0x0000763244657816 */ /* 0x004fca0000000065 */
[----:B------:R2:W-:Y:S01]  /*ea90*/  @P5 STG.E.U16 desc[UR22][R96.64], R101 ;  /* 0x0000006560005986 */ /* 0x0005e2000c101516 */
[----:B------:R-:W-:-:S04]  /*eaa0*/  LEA R68, P5, R69, R0, 0x1 ;  /* 0x0000000045447211 */ /* 0x000fc800078a08ff */
[----:B------:R-:W-:Y:S02]  /*eab0*/  LEA.HI.X.SX32 R69, R69, R3, 0x1, P5 ;  /* 0x0000000345457211 */ /* 0x000fe400028f0eff */
[----:B--2---:R-:W-:Y:S01]  /*eac0*/  F2FP.BF16.F32.PACK_AB R97, R71, R70 ;  /* 0x000000464761723e */ /* 0x004fe200000010ff */
[C---:B------:R-:W-:Y:S02]  /*ead0*/  VIADD R70, R2.reuse, 0xaa ;  /* 0x000000aa02467836 */ /* 0x040fe40000000000 */
[----:B------:R-:W-:Y:S01]  /*eae0*/  VIADD R96, R2, 0xab ;  /* 0x000000ab02607836 */ /* 0x000fe20000000000 */
[----:B------:R-:W-:Y:S01]  /*eaf0*/  PRMT R99, R97, 0x7632, R99 ;  /* 0x0000763261637816 */ /* 0x000fe20000000063 */
[----:B------:R2:W-:Y:S01]  /*eb00*/  @P2 STG.E.U16 desc[UR22][R68.64], R97 ;  /* 0x0000006144002986 */ /* 0x0005e2000c101516 */
[----:B0-----:R-:W-:Y:S01]  /*eb10*/  ISETP.LT.AND P6, PT, R70, UR4, !P0 ;  /* 0x0000000446007c0c */ /* 0x001fe2000c7c1270 */
[----:B------:R-:W0:Y:S01]  /*eb20*/  LDCU UR4, c[0x0][0x39c] ;  /* 0x00007380ff0477ac */ /* 0x000e220008000800 */
[----:B------:R-:W-:-:S02]  /*eb30*/  LEA R70, P5, R98, R0, 0x1 ;  /* 0x0000000062467211 */ /* 0x000fc400078a08ff */
[----:B-1----:R-:W-:Y:S01]  /*eb40*/  ISETP.LT.AND P2, PT, R96, UR6, !P0 ;  /* 0x0000000660007c0c */ /* 0x002fe2000c741270 */
[----:B------:R-:W1:Y:S01]  /*eb50*/  LDCU UR6, c[0x0][0x39c] ;  /* 0x00007380ff0677ac */ /* 0x000e620008000800 */
[C---:B------:R-:W-:Y:S01]  /*eb60*/  LEA.HI.X.SX32 R71, R98.reuse, R3, 0x1, P5 ;  /* 0x0000000362477211 */ /* 0x040fe200028f0eff */
[----:B------:R-:W-:-:S04]  /*eb70*/  VIADD R98, R98, UR5 ;  /* 0x0000000562627c36 */ /* 0x000fc80008000000 */
[----:B------:R4:W-:Y:S01]  /*eb80*/  @P3 STG.E.U16 desc[UR22][R70.64], R99 ;  /* 0x0000006346003986 */ /* 0x0009e2000c101516 */
[-C--:B------:R-:W-:Y:S01]  /*eb90*/  LEA R96, P3, R98, R0.reuse, 0x1 ;  /* 0x0000000062607211 */ /* 0x080fe200078608ff */
[----:B--2---:R-:W-:Y:S02]  /*eba0*/  VIADD R68, R2, 0xac ;  /* 0x000000ac02447836 */ /* 0x004fe40000000000 */
[C---:B------:R-:W-:Y:S01]  /*ebb0*/  VIADD R72, R98.reuse, UR5 ;  /* 0x0000000562487c36 */ /* 0x040fe20008000000 */
[-C--:B------:R-:W-:Y:S01]  /*ebc0*/  LEA.HI.X.SX32 R97, R98, R3.reuse, 0x1, P3 ;  /* 0x0000000362617211 */ /* 0x080fe200018f0eff */
[----:B------:R-:W-:Y:S01]  /*ebd0*/  VIADD R69, R2, 0xad ;  /* 0x000000ad02457836 */ /* 0x000fe20000000000 */
[----:B0-----:R-:W-:Y:S01]  /*ebe0*/  ISETP.LT.AND P3, PT, R68, UR4, !P0 ;  /* 0x0000000444007c0c */ /* 0x001fe2000c761270 */
[----:B------:R-:W0:Y:S01]  /*ebf0*/  LDCU UR4, c[0x0][0x39c] ;  /* 0x00007380ff0477ac */ /* 0x000e220008000800 */
[----:B------:R-:W-:Y:S01]  /*ec00*/  LEA R68, P5, R72, R0, 0x1 ;  /* 0x0000000048447211 */ /* 0x000fe200078a08ff */
[----:B------:R2:W-:Y:S01]  /*ec10*/  @P1 STG.E.U16 desc[UR22][R96.64], R73 ;  /* 0x0000004960001986 */ /* 0x0005e2000c101516 */
[----:B---3--:R-:W-:Y:S01]  /*ec20*/  ISETP.LT.AND P1, PT, R69, UR7, !P0 ;  /* 0x0000000745007c0c */ /* 0x008fe2000c721270 */
[----:B----4-:R-:W-:Y:S01]  /*ec30*/  VIADD R70, R2, 0xae ;  /* 0x000000ae02467836 */ /* 0x010fe20000000000 */
[C---:B------:R-:W-:Y:S01]  /*ec40*/  LEA.HI.X.SX32 R69, R72.reuse, R3, 0x1, P5 ;  /* 0x0000000348457211 */ /* 0x040fe200028f0eff */
[----:B------:R-:W-:Y:S01]  /*ec50*/  VIADD R72, R72, UR5 ;  /* 0x0000000548487c36 */ /* 0x000fe20008000000 */
[----:B------:R-:W-:Y:S01]  /*ec60*/  PRMT R71, R73, 0x7632, R71 ;  /* 0x0000763249477816 */ /* 0x000fe20000000047 */
[----:B------:R-:W3:Y:S01]  /*ec70*/  LDCU UR7, c[0x0][0x39c] ;  /* 0x00007380ff0777ac */ /* 0x000ee20008000800 */
[----:B-1----:R-:W-:-:S03]  /*ec80*/  ISETP.LT.AND P5, PT, R70, UR6, !P0 ;  /* 0x0000000646007c0c */ /* 0x002fc6000c7a1270 */
[----:B------:R1:W-:Y:S01]  /*ec90*/  @P4 STG.E.U16 desc[UR22][R68.64], R71 ;  /* 0x0000004744004986 */ /* 0x0003e2000c101516 */
[CC--:B------:R-:W-:Y:S01]  /*eca0*/  LEA R70, P4, R72.reuse, R0.reuse, 0x1 ;  /* 0x0000000048467211 */ /* 0x0c0fe200078808ff */
[----:B--2---:R-:W-:Y:S01]  /*ecb0*/  VIADD R96, R72, UR5 ;  /* 0x0000000548607c36 */ /* 0x004fe20008000000 */
[----:B------:R-:W2:Y:S01]  /*ecc0*/  LDCU UR6, c[0x0][0x39c] ;  /* 0x00007380ff0677ac */ /* 0x000ea20008000800 */
[----:B------:R-:W-:Y:S02]  /*ecd0*/  PRMT R97, R74, 0x7632, R97 ;  /* 0x000076324a617816 */ /* 0x000fe40000000061 */
[----:B-1----:R-:W-:Y:S02]  /*ece0*/  LEA.HI.X.SX32 R71, R72, R3, 0x1, P4 ;  /* 0x0000000348477211 */ /* 0x002fe400020f0eff */
[----:B------:R-:W-:Y:S02]  /*ecf0*/  LEA R72, P4, R96, R0, 0x1 ;  /* 0x0000000060487211 */ /* 0x000fe400078808ff */
[----:B------:R-:W-:-:S02]  /*ed00*/  PRMT R69, R74, 0x7610, R69 ;  /* 0x000076104a457816 */ /* 0x000fc40000000045 */
[C---:B------:R-:W-:Y:S01]  /*ed10*/  LEA.HI.X.SX32 R73, R96.reuse, R3, 0x1, P4 ;  /* 0x0000000360497211 */ /* 0x040fe200020f0eff */
[----:B------:R-:W-:Y:S01]  /*ed20*/  VIADD R96, R96, UR5 ;  /* 0x0000000560607c36 */ /* 0x000fe20008000000 */
[----:B0-----:R-:W-:Y:S01]  /*ed30*/  ISETP.LT.AND P4, PT, R75, UR4, !P0 ;  /* 0x000000044b007c0c */ /* 0x001fe2000c781270 */
[----:B------:R0:W-:Y:S01]  /*ed40*/  @P6 STG.E.U16 desc[UR22][R70.64], R69 ;  /* 0x0000004546006986 */ /* 0x0001e2000c101516 */
[----:B------:R-:W1:Y:S01]  /*ed50*/  LDCU UR4, c[0x0][0x39c] ;  /* 0x00007380ff0477ac */ /* 0x000e620008000800 */
[C---:B------:R-:W-:Y:S02]  /*ed60*/  VIADD R74, R96.reuse, UR5 ;  /* 0x00000005604a7c36 */ /* 0x040fe40008000000 */
[----:B------:R4:W-:Y:S01]  /*ed70*/  @P2 STG.E.U16 desc[UR22][R72.64], R97 ;  /* 0x0000006148002986 */ /* 0x0009e2000c101516 */
[----:B------:R-:W-:Y:S01]  /*ed80*/  LEA R68, P2, R96, R0, 0x1 ;  /* 0x0000000060447211 */ /* 0x000fe200078408ff */
[----:B------:R-:W-:-:S03]  /*ed90*/  VIADD R75, R2, 0xb0 ;  /* 0x000000b0024b7836 */ /* 0x000fc60000000000 */
[-C--:B0-----:R-:W-:Y:S01]  /*eda0*/  LEA.HI.X.SX32 R69, R96, R3.reuse, 0x1, P2 ;  /* 0x0000000360457211 */ /* 0x081fe200010f0eff */
[----:B------:R-:W-:Y:S01]  /*edb0*/  VIADD R71, R2, 0xb1 ;  /* 0x000000b102477836 */ /* 0x000fe20000000000 */
[-C--:B------:R-:W-:Y:S02]  /*edc0*/  LEA R70, P6, R74, R0.reuse, 0x1 ;  /* 0x000000004a467211 */ /* 0x080fe400078c08ff */
[----:B--2---:R-:W-:Y:S01]  /*edd0*/  ISETP.LT.AND P2, PT, R75, UR6, !P0 ;  /* 0x000000064b007c0c */ /* 0x004fe2000c741270 */
[----:B------:R0:W-:Y:S01]  /*ede0*/  @P3 STG.E.U16 desc[UR22][R68.64], R76 ;  /* 0x0000004c44003986 */ /* 0x0001e2000c101516 */
[----:B------:R-:W2:Y:S01]  /*edf0*/  LDCU UR6, c[0x0][0x39c] ;  /* 0x00007380ff0677ac */ /* 0x000ea20008000800 */
[----:B---3--:R-:W-:Y:S01]  /*ee00*/  ISETP.LT.AND P3, PT, R71, UR7, !P0 ;  /* 0x0000000747007c0c */ /* 0x008fe2000c761270 */
[----:B----4-:R-:W-:Y:S01]  /*ee10*/  VIADD R73, R2, 0xb2 ;  /* 0x000000b202497836 */ /* 0x010fe20000000000 */
[C---:B------:R-:W-:Y:S01]  /*ee20*/  LEA.HI.X.SX32 R71, R74.reuse, R3, 0x1, P6 ;  /* 0x000000034a477211 */ /* 0x040fe200030f0eff */
[----:B------:R-:W-:Y:S01]  /*ee30*/  VIADD R74, R74, UR5 ;  /* 0x000000054a4a7c36 */ /* 0x000fe20008000000 */
[----:B------:R-:W3:Y:S03]  /*ee40*/  LDCU UR7, c[0x0][0x39c] ;  /* 0x00007380ff0777ac */ /* 0x000ee60008000800 */
[C---:B------:R-:W-:Y:S01]  /*ee50*/  VIADD R75, R74.reuse, UR5 ;  /* 0x000000054a4b7c36 */ /* 0x040fe20008000000 */
[----:B------:R-:W-:-:S02]  /*ee60*/  LEA R72, P6, R74, R0, 0x1 ;  /* 0x000000004a487211 */ /* 0x000fc400078c08ff */
[----:B0-----:R-:W-:Y:S01]  /*ee70*/  PRMT R69, R76, 0x7632, R69 ;  /* 0x000076324c457816 */ /* 0x001fe20000000045 */
[----:B------:R-:W-:-:S04]  /*ee80*/  VIADD R76, R2, 0xb4 ;  /* 0x000000b4024c7836 */ /* 0x000fc80000000000 */
[----:B------:R0:W-:Y:S01]  /*ee90*/  @P1 STG.E.U16 desc[UR22][R70.64], R69 ;  /* 0x0000004546001986 */ /* 0x0001e2000c101516 */
[----:B-1----:R-:W-:Y:S01]  /*eea0*/  ISETP.LT.AND P1, PT, R73, UR4, !P0 ;  /* 0x0000000449007c0c */ /* 0x002fe2000c721270 */
[----:B------:R-:W1:Y:S01]  /*eeb0*/  LDCU UR4, c[0x0][0x39c] ;  /* 0x00007380ff0477ac */ /* 0x000e620008000800 */
[----:B------:R-:W-:Y:S01]  /*eec0*/  LEA.HI.X.SX32 R73, R74, R3, 0x1, P6 ;  /* 0x000000034a497211 */ /* 0x000fe200030f0eff */
[----:B------:R-:W-:Y:S01]  /*eed0*/  VIADD R74, R2, 0xb3 ;  /* 0x000000b3024a7836 */ /* 0x000fe20000000000 */
[----:B------:R-:W-:-:S03]  /*eee0*/  LEA R68, P6, R75, R0, 0x1 ;  /* 0x000000004b447211 */ /* 0x000fc600078c08ff */
[----:B------:R-:W-:Y:S01]  /*eef0*/  @P5 STG.E.U16 desc[UR22][R72.64], R78 ;  /* 0x0000004e48005986 */ /* 0x000fe2000c101516 */
[----:B--2---:R-:W-:Y:S01]  /*ef00*/  ISETP.LT.AND P5, PT, R74, UR6, !P0 ;  /* 0x000000064a007c0c */ /* 0x004fe2000c7a1270 */
[----:B------:R-:W2:Y:S01]  /*ef10*/  LDCU UR6, c[0x0][0x39c] ;  /* 0x00007380ff0677ac */ /* 0x000ea20008000800 */
[C---:B0-----:R-:W-:Y:S01]  /*ef20*/  LEA.HI.X.SX32 R69, R75.reuse, R3, 0x1, P6 ;  /* 0x000000034b457211 */ /* 0x041fe200030f0eff */
[----:B------:R-:W-:Y:S01]  /*ef30*/  VIADD R75, R75, UR5 ;  /* 0x000000054b4b7c36 */ /* 0x000fe20008000000 */
[----:B------:R-:W-:-:S03]  /*ef40*/  PRMT R71, R78, 0x7632, R71 ;  /* 0x000076324e477816 */ /* 0x000fc60000000047 */
[C---:B------:R-:W-:Y:S02]  /*ef50*/  VIADD R74, R75.reuse, UR5 ;  /* 0x000000054b4a7c36 */ /* 0x040fe40008000000 */
[----:B------:R0:W-:Y:S01]  /*ef60*/  @P4 STG.E.U16 desc[UR22][R68.64], R71 ;  /* 0x0000004744004986 */ /* 0x0001e2000c101516 */
[CC--:B------:R-:W-:Y:S02]  /*ef70*/  LEA R70, P4, R75.reuse, R0.reuse, 0x1 ;  /* 0x000000004b467211 */ /* 0x0c0fe400078808ff */
[----:B-1----:R-:W-:Y:S01]  /*ef80*/  ISETP.LT.AND P6, PT, R76, UR4, !P0 ;  /* 0x000000044c007c0c */ /* 0x002fe2000c7c1270 */
[----:B------:R-:W1:Y:S01]  /*ef90*/  LDCU UR4, c[0x0][0x39c] ;  /* 0x00007380ff0477ac */ /* 0x000e620008000800 */
[C---:B------:R-:W-:Y:S01]  /*efa0*/  VIADD R76, R2.reuse, 0xba ;  /* 0x000000ba024c7836 */ /* 0x040fe20000000000 */
[----:B0-----:R-:W-:Y:S01]  /*efb0*/  LEA.HI.X.SX32 R71, R75, R3, 0x1, P4 ;  /* 0x000000034b477211 */ /* 0x001fe200020f0eff */
[----:B------:R-:W-:Y:S01]  /*efc0*/  VIADD R68, R2, 0xb5 ;  /* 0x000000b502447836 */ /* 0x000fe20000000000 */
[----:B------:R-:W-:-:S02]  /*efd0*/  LEA R72, P4, R74, R0, 0x1 ;  /* 0x000000004a487211 */ /* 0x000fc400078808ff */
[----:B------:R-:W-:Y:S01]  /*efe0*/  PRMT R69, R80, 0x7632, R69 ;  /* 0x0000763250457816 */ /* 0x000fe20000000045 */
[----:B------:R0:W-:Y:S01]  /*eff0*/  @P2 STG.E.U16 desc[UR22][R70.64], R80 ;  /* 0x0000005046002986 */ /* 0x0001e2000c101516 */
[C---:B------:R-:W-:Y:S01]  /*f000*/  LEA.HI.X.SX32 R73, R74.reuse, R3, 0x1, P4 ;  /* 0x000000034a497211 */ /* 0x040fe200020f0eff */
[----:B------:R-:W-:Y:S01]  /*f010*/  VIADD R74, R74, UR5 ;  /* 0x000000054a4a7c36 */ /* 0x000fe20008000000 */
[----:B--2---:R-:W-:Y:S01]  /*f020*/  ISETP.LT.AND P2, PT, R68, UR6, !P0 ;  /* 0x0000000644007c0c */ /* 0x004fe2000c741270 */
[----:B------:R-:W2:Y:S02]  /*f030*/  LDCU UR6, c[0x0][0x39c] ;  /* 0x00007380ff0677ac */ /* 0x000ea40008000800 */
[----:B------:R4:W-:Y:S01]  /*f040*/  @P3 STG.E.U16 desc[UR22][R72.64], R69 ;  /* 0x0000004548003986 */ /* 0x0009e2000c101516 */
[C---:B------:R-:W-:Y:S01]  /*f050*/  LEA R68, P3, R74.reuse, R0, 0x1 ;  /* 0x000000004a447211 */ /* 0x040fe200078608ff */
[----:B------:R-:W-:Y:S02]  /*f060*/  VIADD R75, R74, UR5 ;  /* 0x000000054a4b7c36 */ /* 0x000fe40008000000 */
[----:B0-----:R-:W-:-:S02]  /*f070*/  VIADD R70, R2, 0xb6 ;  /* 0x000000b602467836 */ /* 0x001fc40000000000 */
[----:B------:R-:W-:Y:S01]  /*f080*/  VIADD R71, R2, 0xb7 ;  /* 0x000000b702477836 */ /* 0x000fe20000000000 */
[-C--:B----4-:R-:W-:Y:S01]  /*f090*/  LEA.HI.X.SX32 R69, R74, R3.reuse, 0x1, P3 ;  /* 0x000000034a457211 */ /* 0x090fe200018f0eff */
[----:B------:R-:W-:Y:S01]  /*f0a0*/  VIADD R72, R2, 0xb8 ;  /* 0x000000b802487836 */ /* 0x000fe20000000000 */
[----:B-1----:R-:W-:Y:S01]  /*f0b0*/  ISETP.LT.AND P3, PT, R70, UR4, !P0 ;  /* 0x0000000446007c0c */ /* 0x002fe2000c761270 */
[----:B------:R-:W0:Y:S01]  /*f0c0*/  LDCU UR4, c[0x0][0x39c] ;  /* 0x00007380ff0477ac */ /* 0x000e220008000800 */
[----:B------:R-:W-:Y:S01]  /*f0d0*/  LEA R70, P4, R75, R0, 0x1 ;  /* 0x000000004b467211 */ /* 0x000fe200078808ff */
[----:B------:R1:W-:Y:S01]  /*f0e0*/  @P1 STG.E.U16 desc[UR22][R68.64], R82 ;  /* 0x0000005244001986 */ /* 0x0003e2000c101516 */
[----:B---3--:R-:W-:Y:S01]  /*f0f0*/  ISETP.LT.AND P1, PT, R71, UR7, !P0 ;  /* 0x0000000747007c0c */ /* 0x008fe2000c721270 */
[----:B------:R-:W3:Y:S01]  /*f100*/  LDCU UR7, c[0x0][0x39c] ;  /* 0x00007380ff0777ac */ /* 0x000ee20008000800 */
[C---:B------:R-:W-:Y:S01]  /*f110*/  LEA.HI.X.SX32 R71, R75.reuse, R3, 0x1, P4 ;  /* 0x000000034b477211 */ /* 0x040fe200020f0eff */
[----:B------:R-:W-:Y:S01]  /*f120*/  VIADD R75, R75, UR5 ;  /* 0x000000054b4b7c36 */ /* 0x000fe20008000000 */
[----:B--2---:R-:W-:Y:S01]  /*f130*/  ISETP.LT.AND P4, PT, R72, UR6, !P0 ;  /* 0x0000000648007c0c */ /* 0x004fe2000c781270 */
[----:B------:R-:W2:Y:S02]  /*f140*/  LDCU UR6, c[0x0][0x39c] ;  /* 0x00007380ff0677ac */ /* 0x000ea40008000800 */
[----:B------:R-:W-:Y:S01]  /*f150*/  VIADD R74, R75, UR5 ;  /* 0x000000054b4a7c36 */ /* 0x000fe20008000000 */
[----:B-1----:R-:W-:-:S05]  /*f160*/  PRMT R69, R82, 0x7632, R69 ;  /* 0x0000763252457816 */ /* 0x002fca0000000045 */
[----:B------:R1:W-:Y:S01]  /*f170*/  @P5 STG.E.U16 desc[UR22][R70.64], R69 ;  /* 0x0000004546005986 */ /* 0x0003e2000c101516 */
[----:B------:R-:W-:-:S04]  /*f180*/  LEA R72, P5, R75, R0, 0x1 ;  /* 0x000000004b487211 */ /* 0x000fc800078a08ff */
[----:B------:R-:W-:Y:S01]  /*f190*/  LEA.HI.X.SX32 R73, R75, R3, 0x1, P5 ;  /* 0x000000034b497211 */ /* 0x000fe200028f0eff */
[----:B------:R-:W-:Y:S01]  /*f1a0*/  VIADD R75, R2, 0xb9 ;  /* 0x000000b9024b7836 */ /* 0x000fe20000000000 */
[----:B------:R-:W-:-:S03]  /*f1b0*/  LEA R68, P5, R74, R0, 0x1 ;  /* 0x000000004a447211 */ /* 0x000fc600078a08ff */
[----:B------:R4:W-:Y:S01]  /*f1c0*/  @P6 STG.E.U16 desc[UR22][R72.64], R84 ;  /* 0x0000005448006986 */ /* 0x0009e2000c101516 */
[----:B-1----:R-:W-:Y:S02]  /*f1d0*/  PRMT R71, R84, 0x7632, R71 ;  /* 0x0000763254477816 */ /* 0x002fe40000000047 */
[C---:B------:R-:W-:Y:S01]  /*f1e0*/  LEA.HI.X.SX32 R69, R74.reuse, R3, 0x1, P5 ;  /* 0x000000034a457211 */ /* 0x040fe200028f0eff */
[----:B------:R-:W-:Y:S01]  /*f1f0*/  VIADD R74, R74, UR5 ;  /* 0x000000054a4a7c36 */ /* 0x000fe20008000000 */
[----:B0-----:R-:W-:Y:S01]  /*f200*/  ISETP.LT.AND P5, PT, R75, UR4, !P0 ;  /* 0x000000044b007c0c */ /* 0x001fe2000c7a1270 */
[----:B------:R-:W0:Y:S02]  /*f210*/  LDCU UR4, c[0x0][0x39c] ;  /* 0x00007380ff0477ac */ /* 0x000e240008000800 */
[----:B------:R1:W-:Y:S01]  /*f220*/  @P2 STG.E.U16 desc[UR22][R68.64], R71 ;  /* 0x0000004744002986 */ /* 0x0003e2000c101516 */
[C---:B------:R-:W-:Y:S01]  /*f230*/  LEA R70, P2, R74.reuse, R0, 0x1 ;  /* 0x000000004a467211 */ /* 0x040fe200078408ff */
[----:B------:R-:W-:-:S02]  /*f240*/  VIADD R75, R74, UR5 ;  /* 0x000000054a4b7c36 */ /* 0x000fc40008000000 */
[----:B----4-:R-:W-:-:S03]  /*f250*/  VIADD R73, R2, 0xbb ;  /* 0x000000bb02497836 */ /* 0x010fc60000000000 */
[----:B------:R-:W-:Y:S02]  /*f260*/  LEA R72, P6, R75, R0, 0x1 ;  /* 0x000000004b487211 */ /* 0x000fe400078c08ff */
[-C--:B-1----:R-:W-:Y:S01]  /*f270*/  LEA.HI.X.SX32 R71, R74, R3.reuse, 0x1, P2 ;  /* 0x000000034a477211 */ /* 0x082fe200010f0eff */
[----:B------:R-:W-:Y:S01]  /*f280*/  VIADD R69, R2, 0xbc ;  /* 0x000000bc02457836 */ /* 0x000fe20000000000 */
[----:B--2---:R-:W-:Y:S01]  /*f290*/  ISETP.LT.AND P2, PT, R76, UR6, !P0 ;  /* 0x000000064c007c0c */ /* 0x004fe2000c741270 */
[----:B------:R-:W1:Y:S01]  /*f2a0*/  LDCU UR6, c[0x0][0x39c] ;  /* 0x00007380ff0677ac */ /* 0x000e620008000800 */
[----:B------:R-:W-:Y:S01]  /*f2b0*/  VIADD R76, R2, 0xbe ;  /* 0x000000be024c7836 */ /* 0x000fe20000000000 */
[----:B------:R2:W-:Y:S01]  /*f2c0*/  @P3 STG.E.U16 desc[UR22][R70.64], R86 ;  /* 0x0000005646003986 */ /* 0x0005e2000c101516 */
[----:B---3--:R-:W-:Y:S01]  /*f2d0*/  ISETP.LT.AND P3, PT, R73, UR7, !P0 ;  /* 0x0000000749007c0c */ /* 0x008fe2000c761270 */
[----:B------:R-:W3:Y:S01]  /*f2e0*/  LDCU UR7, c[0x0][0x39c] ;  /* 0x00007380ff0777ac */ /* 0x000ee20008000800 */
[C---:B------:R-:W-:Y:S01]  /*f2f0*/  LEA.HI.X.SX32 R73, R75.reuse, R3, 0x1, P6 ;  /* 0x000000034b497211 */ /* 0x040fe200030f0eff */
[----:B------:R-:W-:-:S04]  /*f300*/  VIADD R75, R75, UR5 ;  /* 0x000000054b4b7c36 */ /* 0x000fc80008000000 */
[C---:B------:R-:W-:Y:S01]  /*f310*/  VIADD R74, R75.reuse, UR5 ;  /* 0x000000054b4a7c36 */ /* 0x040fe20008000000 */
[----:B------:R-:W-:Y:S02]  /*f320*/  LEA R68, P6, R75, R0, 0x1 ;  /* 0x000000004b447211 */ /* 0x000fe400078c08ff */
[----:B--2---:R-:W-:-:S05]  /*f330*/  PRMT R71, R86, 0x7632, R71 ;  /* 0x0000763256477816 */ /* 0x004fca0000000047 */
[----:B------:R2:W-:Y:S01]  /*f340*/  @P1 STG.E.U16 desc[UR22][R72.64], R71 ;  /* 0x0000004748001986 */ /* 0x0005e2000c101516 */
[----:B0-----:R-:W-:Y:S01]  /*f350*/  ISETP.LT.AND P1, PT, R69, UR4, !P0 ;  /* 0x0000000445007c0c */ /* 0x001fe2000c721270 */
[----:B------:R-:W0:Y:S01]  /*f360*/  LDCU UR4, c[0x0][0x39c] ;  /* 0x00007380ff0477ac */ /* 0x000e220008000800 */
[----:B------:R-:W-:Y:S01]  /*f370*/  LEA.HI.X.SX32 R69, R75, R3, 0x1, P6 ;  /* 0x000000034b457211 */ /* 0x000fe200030f0eff */
[----:B------:R-:W-:Y:S01]  /*f380*/  VIADD R75, R2, 0xbd ;  /* 0x000000bd024b7836 */ /* 0x000fe20000000000 */
[----:B------:R-:W-:-:S03]  /*f390*/  LEA R70, P6, R74, R0, 0x1 ;  /* 0x000000004a467211 */ /* 0x000fc600078c08ff */
[----:B------:R4:W-:Y:S01]  /*f3a0*/  @P4 STG.E.U16 desc[UR22][R68.64], R88 ;  /* 0x0000005844004986 */ /* 0x0009e2000c101516 */
[----:B-1----:R-:W-:Y:S01]  /*f3b0*/  ISETP.LT.AND P4, PT, R75, UR6, !P0 ;  /* 0x000000064b007c0c */ /* 0x002fe2000c781270 */
[----:B------:R-:W1:Y:S01]  /*f3c0*/  LDCU UR6, c[0x0][0x39c] ;  /* 0x00007380ff0677ac */ /* 0x000e620008000800 */
[C---:B--2---:R-:W-:Y:S01]  /*f3d0*/  LEA.HI.X.SX32 R71, R74.reuse, R3, 0x1, P6 ;  /* 0x000000034a477211 */ /* 0x044fe200030f0eff */
[----:B------:R-:W-:-:S04]  /*f3e0*/  VIADD R74, R74, UR5 ;  /* 0x000000054a4a7c36 */ /* 0x000fc80008000000 */
[----:B------:R-:W-:Y:S01]  /*f3f0*/  VIADD R75, R74, UR5 ;  /* 0x000000054a4b7c36 */ /* 0x000fe20008000000 */
[----:B----4-:R-:W-:Y:S02]  /*f400*/  PRMT R69, R88, 0x7632, R69 ;  /* 0x0000763258457816 */ /* 0x010fe40000000045 */
[----:B0-----:R-:W-:Y:S01]  /*f410*/  ISETP.LT.AND P6, PT, R76, UR4, !P0 ;  /* 0x000000044c007c0c */ /* 0x001fe2000c7c1270 */
[----:B------:R-:W0:Y:S01]  /*f420*/  LDCU UR4, c[0x0][0x39c] ;  /* 0x00007380ff0477ac */ /* 0x000e220008000800 */
[----:B------:R-:W-:Y:S01]  /*f430*/  PRMT R76, R94, 0x7632, R76 ;  /* 0x000076325e4c7816 */ /* 0x000fe2000000004c */
[----:B------:R2:W-:Y:S01]  /*f440*/  @P5 STG.E.U16 desc[UR22][R70.64], R69 ;  /* 0x0000004546005986 */ /* 0x0005e2000c101516 */
[----:B------:R-:W-:-:S04]  /*f450*/  LEA R72, P5, R74, R0, 0x1 ;  /* 0x000000004a487211 */ /* 0x000fc800078a08ff */
[----:B------:R-:W-:Y:S02]  /*f460*/  LEA.HI.X.SX32 R73, R74, R3, 0x1, P5 ;  /* 0x000000034a497211 */ /* 0x000fe400028f0eff */
[----:B------:R-:W-:-:S03]  /*f470*/  LEA R68, P5, R75, R0, 0x1 ;  /* 0x000000004b447211 */ /* 0x000fc600078a08ff */
[----:B------:R4:W-:Y:S01]  /*f480*/  @P2 STG.E.U16 desc[UR22][R72.64], R90 ;  /* 0x0000005a48002986 */ /* 0x0009e2000c101516 */
[----:B--2---:R-:W-:Y:S01]  /*f490*/  VIADD R70, R2, 0xbf ;  /* 0x000000bf02467836 */ /* 0x004fe20000000000 */
[C---:B------:R-:W-:Y:S01]  /*f4a0*/  LEA.HI.X.SX32 R69, R75.reuse, R3, 0x1, P5 ;  /* 0x000000034b457211 */ /* 0x040fe200028f0eff */
[----:B------:R-:W-:Y:S01]  /*f4b0*/  VIADD R75, R75, UR5 ;  /* 0x000000054b4b7c36 */ /* 0x000fe20008000000 */
[----:B------:R-:W-:Y:S02]  /*f4c0*/  PRMT R71, R90, 0x7632, R71 ;  /* 0x000076325a477816 */ /* 0x000fe40000000047 */
[----:B-1----:R-:W-:Y:S01]  /*f4d0*/  ISETP.LT.AND P2, PT, R70, UR6, !P0 ;  /* 0x0000000646007c0c */ /* 0x002fe2000c741270 */
[----:B------:R-:W1:Y:S01]  /*f4e0*/  LDCU UR6, c[0x0][0x39c] ;  /* 0x00007380ff0677ac */ /* 0x000e620008000800 */
[C---:B------:R-:W-:Y:S01]  /*f4f0*/  VIADD R74, R75.reuse, UR5 ;  /* 0x000000054b4a7c36 */ /* 0x040fe20008000000 */
[----:B------:R2:W-:Y:S01]  /*f500*/  @P3 STG.E.U16 desc[UR22][R68.64], R71 ;  /* 0x0000004744003986 */ /* 0x0005e2000c101516 */
[----:B------:R-:W-:Y:S01]  /*f510*/  LEA R70, P3, R75, R0, 0x1 ;  /* 0x000000004b467211 */ /* 0x000fe200078608ff */
[----:B----4-:R-:W-:-:S02]  /*f520*/  VIADD R72, R2, 0xc0 ;  /* 0x000000c002487836 */ /* 0x010fc40000000000 */
[C---:B------:R-:W-:Y:S01]  /*f530*/  VIADD R73, R2.reuse, 0xc1 ;  /* 0x000000c102497836 */ /* 0x040fe20000000000 */
[-C--:B--2---:R-:W-:Y:S01]  /*f540*/  LEA.HI.X.SX32 R71, R75, R3.reuse, 0x1, P3 ;  /* 0x000000034b477211 */ /* 0x084fe200018f0eff */
[----:B------:R-:W-:Y:S01]  /*f550*/  VIADD R68, R2, 0xc2 ;  /* 0x000000c202447836 */ /* 0x000fe20000000000 */
[----:B0-----:R-:W-:Y:S01]  /*f560*/  ISETP.LT.AND P3, PT, R72, UR4, !P0 ;  /* 0x0000000448007c0c */ /* 0x001fe2000c761270 */
[----:B------:R-:W0:Y:S01]  /*f570*/  LDCU UR4, c[0x0][0x39c] ;  /* 0x00007380ff0477ac */ /* 0x000e220008000800 */
[C---:B------:R-:W-:Y:S01]  /*f580*/  LEA R72, P5, R74.reuse, R0, 0x1 ;  /* 0x000000004a487211 */ /* 0x040fe200078a08ff */
[----:B------:R-:W-:Y:S01]  /*f590*/  @P1 STG.E.U16 desc[UR22][R70.64], R92 ;  /* 0x0000005c46001986 */ /* 0x000fe2000c101516 */
[----:B---3--:R-:W-:Y:S01]  /*f5a0*/  ISETP.LT.AND P1, PT, R73, UR7, !P0 ;  /* 0x0000000749007c0c */ /* 0x008fe2000c721270 */
[----:B------:R-:W2:Y:S01]  /*f5b0*/  LDCU UR7, c[0x0][0x39c] ;  /* 0x00007380ff0777ac */ /* 0x000ea20008000800 */
[C---:B------:R-:W-:Y:S01]  /*f5c0*/  LEA.HI.X.SX32 R73, R74.reuse, R3, 0x1, P5 ;  /* 0x000000034a497211 */ /* 0x040fe200028f0eff */
[----:B------:R-:W-:Y:S01]  /*f5d0*/  VIADD R74, R74, UR5 ;  /* 0x000000054a4a7c36 */ /* 0x000fe20008000000 */
[----:B------:R-:W-:-:S02]  /*f5e0*/  PRMT R69, R92, 0x7632, R69 ;  /* 0x000076325c457816 */ /* 0x000fc40000000045 */
[----:B-1----:R-:W-:Y:S01]  /*f5f0*/  ISETP.LT.AND P5, PT, R68, UR6, !P0 ;  /* 0x0000000644007c0c */ /* 0x002fe2000c7a1270 */
[C---:B------:R-:W-:Y:S01]  /*f600*/  VIADD R75, R74.reuse, UR5 ;  /* 0x000000054a4b7c36 */ /* 0x040fe20008000000 */
[----:B------:R-:W1:Y:S01]  /*f610*/  LDCU UR6, c[0x0][0x39c] ;  /* 0x00007380ff0677ac */ /* 0x000e620008000800 */
[----:B------:R3:W-:Y:S01]  /*f620*/  @P4 STG.E.U16 desc[UR22][R72.64], R69 ;  /* 0x0000004548004986 */ /* 0x0007e2000c101516 */
[----:B------:R-:W-:-:S04]  /*f630*/  LEA R68, P4, R74, R0, 0x1 ;  /* 0x000000004a447211 */ /* 0x000fc800078808ff */
[-C--:B---3--:R-:W-:Y:S01]  /*f640*/  LEA.HI.X.SX32 R69, R74, R3.reuse, 0x1, P4 ;  /* 0x000000034a457211 */ /* 0x088fe200020f0eff */
[C---:B------:R-:W-:Y:S01]  /*f650*/  VIADD R74, R2.reuse, 0xc3 ;  /* 0x000000c3024a7836 */ /* 0x040fe20000000000 */
[C---:B------:R-:W-:Y:S01]  /*f660*/  LEA R70, P4, R75.reuse, R0, 0x1 ;  /* 0x000000004b467211 */ /* 0x040fe200078808ff */
[----:B------:R-:W-:Y:S02]  /*f670*/  VIADD R73, R2, 0xc4 ;  /* 0x000000c402497836 */ /* 0x000fe40000000000 */
[----:B------:R3:W-:Y:S01]  /*f680*/  @P6 STG.E.U16 desc[UR22][R68.64], R94 ;  /* 0x0000005e44006986 */ /* 0x0007e2000c101516 */
[C---:B------:R-:W-:Y:S01]  /*f690*/  LEA.HI.X.SX32 R71, R75.reuse, R3, 0x1, P4 ;  /* 0x000000034b477211 */ /* 0x040fe200020f0eff */
[----:B------:R-:W-:Y:S01]  /*f6a0*/  VIADD R75, R75, UR5 ;  /* 0x000000054b4b7c36 */ /* 0x000fe20008000000 */
[----:B0-----:R-:W-:Y:S01]  /*f6b0*/  ISETP.LT.AND P4, PT, R74, UR4, !P0 ;  /* 0x000000044a007c0c */ /* 0x001fe2000c781270 */
[----:B------:R-:W0:Y:S02]  /*f6c0*/  LDCU UR4, c[0x0][0x39c] ;  /* 0x00007380ff0477ac */ /* 0x000e240008000800 */
[----:B------:R4:W-:Y:S01]  /*f6d0*/  @P2 STG.E.U16 desc[UR22][R70.64], R76 ;  /* 0x0000004c46002986 */ /* 0x0009e2000c101516 */
[----:B------:R-:W-:-:S02]  /*f6e0*/  VIADD R72, R75, UR5 ;  /* 0x000000054b487c36 */ /* 0x000fc40008000000 */
[----:B---3--:R-:W-:-:S03]  /*f6f0*/  VIADD R69, R2, 0xc5 ;  /* 0x000000c502457836 */ /* 0x008fc60000000000 */
[C---:B------:R-:W-:Y:S02]  /*f700*/  LEA R68, P6, R72.reuse, R0, 0x1 ;  /* 0x0000000048447211 */ /* 0x040fe400078c08ff */
[----:B----4-:R-:W-:Y:S02]  /*f710*/  F2FP.BF16.F32.PACK_AB R71, R5, R4 ;  /* 0x000000040547723e */ /* 0x010fe400000010ff */
[----:B------:R-:W-:Y:S02]  /*f720*/  LEA R4, P2, R75, R0, 0x1 ;  /* 0x000000004b047211 */ /* 0x000fe400078408ff */
[----:B------:R-:W-:Y:S02]  /*f730*/  PRMT R74, R71, 0x7610, R74 ;  /* 0x00007610474a7816 */ /* 0x000fe4000000004a */
[-C--:B------:R-:W-:Y:S02]  /*f740*/  LEA.HI.X.SX32 R5, R75, R3.reuse, 0x1, P2 ;  /* 0x000000034b057211 */ /* 0x080fe400010f0eff */
[----:B-1----:R-:W-:Y:S01]  /*f750*/  ISETP.LT.AND P2, PT, R73, UR6, !P0 ;  /* 0x0000000649007c0c */ /* 0x002fe2000c741270 */
[----:B------:R-:W1:Y:S02]  /*f760*/  LDCU UR6, c[0x0][0x39c] ;  /* 0x00007380ff0677ac */ /* 0x000e640008000800 */
[----:B------:R3:W-:Y:S01]  /*f770*/  @P3 STG.E.U16 desc[UR22][R4.64], R74 ;  /* 0x0000004a04003986 */ /* 0x0007e2000c101516 */
[----:B--2---:R-:W-:Y:S01]  /*f780*/  ISETP.LT.AND P3, PT, R69, UR7, !P0 ;  /* 0x0000000745007c0c */ /* 0x004fe2000c761270 */
[----:B------:R-:W2:Y:S01]  /*f790*/  LDCU UR7, c[0x0][0x39c] ;  /* 0x00007380ff0777ac */ /* 0x000ea20008000800 */
[C---:B------:R-:W-:Y:S01]  /*f7a0*/  LEA.HI.X.SX32 R69, R72.reuse, R3, 0x1, P6 ;  /* 0x0000000348457211 */ /* 0x040fe200030f0eff */
[----:B------:R-:W-:-:S04]  /*f7b0*/  VIADD R72, R72, UR5 ;  /* 0x0000000548487c36 */ /* 0x000fc80008000000 */
[C---:B------:R-:W-:Y:S01]  /*f7c0*/  VIADD R6, R72.reuse, UR5 ;  /* 0x0000000548067c36 */ /* 0x040fe20008000000 */
[----:B------:R-:W-:Y:S02]  /*f7d0*/  LEA R70, P6, R72, R0, 0x1 ;  /* 0x0000000048467211 */ /* 0x000fe400078c08ff */
[----:B---3--:R-:W-:Y:S01]  /*f7e0*/  PRMT R5, R71, 0x7632, R5 ;  /* 0x0000763247057816 */ /* 0x008fe20000000005 */
[----:B------:R-:W-:-:S04]  /*f7f0*/  VIADD R71, R2, 0xc6 ;  /* 0x000000c602477836 */ /* 0x000fc80000000000 */
[----:B------:R3:W-:Y:S01]  /*f800*/  @P1 STG.E.U16 desc[UR22][R68.64], R5 ;  /* 0x0000000544001986 */ /* 0x0007e2000c101516 */
[----:B0-----:R-:W-:Y:S01]  /*f810*/  ISETP.LT.AND P1, PT, R71, UR4, !P0 ;  /* 0x0000000447007c0c */ /* 0x001fe2000c721270 */
[----:B------:R-:W0:Y:S01]  /*f820*/  LDCU UR4, c[0x0][0x39c] ;  /* 0x00007380ff0477ac */ /* 0x000e220008000800 */
[-C--:B------:R-:W-:Y:S01]  /*f830*/  LEA.HI.X.SX32 R71, R72, R3.reuse, 0x1, P6 ;  /* 0x0000000348477211 */ /* 0x080fe200030f0eff */
[----:B------:R-:W-:Y:S01]  /*f840*/  VIADD R72, R2, 0xc7 ;  /* 0x000000c702487836 */ /* 0x000fe20000000000 */
[C---:B------:R-:W-:Y:S02]  /*f850*/  LEA R4, P6, R6.reuse, R0, 0x1 ;  /* 0x0000000006047211 */ /* 0x040fe400078c08ff */
[----:B---3--:R-:W-:Y:S02]  /*f860*/  PRMT R69, R7, 0x7610, R69 ;  /* 0x0000761007457816 */ /* 0x008fe40000000045 */
[----:B------:R-:W-:-:S03]  /*f870*/  LEA.HI.X.SX32 R5, R6, R3, 0x1, P6 ;  /* 0x0000000306057211 */ /* 0x000fc600030f0eff */
[----:B------:R3:W-:Y:S01]  /*f880*/  @P5 STG.E.U16 desc[UR22][R70.64], R69 ;  /* 0x0000004546005986 */ /* 0x0007e2000c101516 */
[----:B-1----:R-:W-:Y:S01]  /*f890*/  ISETP.LT.AND P5, PT, R72, UR6, !P0 ;  /* 0x0000000648007c0c */ /* 0x002fe2000c7a1270 */
[----:B------:R-:W1:Y:S01]  /*f8a0*/  LDCU UR6, c[0x0][0x39c] ;  /* 0x00007380ff0677ac */ /* 0x000e620008000800 */
[----:B---3--:R-:W-:Y:S01]  /*f8b0*/  PRMT R71, R7, 0x7632, R71 ;  /* 0x0000763207477816 */ /* 0x008fe20000000047 */
[----:B------:R-:W-:-:S04]  /*f8c0*/  VIADD R7, R6, UR5 ;  /* 0x0000000506077c36 */ /* 0x000fc80008000000 */
[----:B------:R3:W-:Y:S01]  /*f8d0*/  @P4 STG.E.U16 desc[UR22][R4.64], R71 ;  /* 0x0000004704004986 */ /* 0x0007e2000c101516 */
[C---:B------:R-:W-:Y:S01]  /*f8e0*/  LEA R6, P4, R7.reuse, R0, 0x1 ;  /* 0x0000000007067211 */ /* 0x040fe200078808ff */
[----:B------:R-:W-:-:S03]  /*f8f0*/  VIADD R68, R7, UR5 ;  /* 0x0000000507447c36 */ /* 0x000fc60008000000 */
[----:B------:R-:W-:Y:S02]  /*f900*/  LEA.HI.X.SX32 R7, R7, R3, 0x1, P4 ;  /* 0x0000000307077211 */ /* 0x000fe400020f0eff */
[----:B---3--:R-:W-:Y:S01]  /*f910*/  F2FP.BF16.F32.PACK_AB R5, R9, R8 ;  /* 0x000000080905723e */ /* 0x008fe200000010ff */
        /* <DEDUP_REMOVED lines=13> */
[----:B---3--:R-:W-:Y:S02]  /*f9f0*/  VIADD R6, R2, 0xca ;  /* 0x000000ca02067836 */ /* 0x008fe40000000000 */
[C---:B------:R-:W-:Y:S01]  /*fa00*/  VIADD R10, R68.reuse, UR5 ;  /* 0x00000005440a7c36 */ /* 0x040fe20008000000 */
[-C--:B------:R-:W-:Y:S01]  /*fa10*/  LEA.HI.X.SX32 R5, R68, R3.reuse, 0x1, P3 ;  /* 0x0000000344057211 */ /* 0x080fe200018f0eff */
[----:B------:R-:W-:Y:S01]  /*fa20*/  VIADD R7, R2, 0xcb ;  /* 0x000000cb02077836 */ /* 0x000fe20000000000 */
[----:B0-----:R-:W-:Y:S01]  /*fa30*/  ISETP.LT.AND P3, PT, R6, UR4, !P0 ;  /* 0x0000000406007c0c */ /* 0x001fe2000c761270 */
[----:B------:R-:W0:Y:S01]  /*fa40*/  LDCU UR4, c[0x0][0x39c] ;  /* 0x00007380ff0477ac */ /* 0x000e220008000800 */
[----:B------:R-:W-:Y:S01]  /*fa50*/  LEA R6, P4, R10, R0, 0x1 ;  /* 0x000000000a067211 */ /* 0x000fe200078808ff */
[----:B------:R3:W-:Y:S01]  /*fa60*/  @P1 STG.E.U16 desc[UR22][R4.64], R11 ;  /* 0x0000000b04001986 */ /* 0x0007e2000c101516 */
[----:B--2---:R-:W-:Y:S01]  /*fa70*/  ISETP.LT.AND P1, PT, R7, UR7, !P0 ;  /* 0x0000000707007c0c */ /* 0x004fe2000c721270 */
[----:B----4-:R-:W-:Y:S01]  /*fa80*/  VIADD R8, R2, 0xcc ;  /* 0x000000cc02087836 */ /* 0x010fe20000000000 */
[C---:B------:R-:W-:Y:S01]  /*fa90*/  LEA.HI.X.SX32 R7, R10.reuse, R3, 0x1, P4 ;  /* 0x000000030a077211 */ /* 0x040fe200020f0eff */
[----:B------:R-:W-:Y:S01]  /*faa0*/  VIADD R10, R10, UR5 ;  /* 0x000000050a0a7c36 */ /* 0x000fe20008000000 */
[----:B------:R-:W2:Y:S02]  /*fab0*/  LDCU UR7, c[0x0][0x39c] ;  /* 0x00007380ff0777ac */ /* 0x000ea40008000800 */
[----:B-1----:R-:W-:Y:S01]  /*fac0*/  ISETP.LT.AND P4, PT, R8, UR6, !P0 ;  /* 0x0000000608007c0c */ /* 0x002fe2000c781270 */
[----:B------:R-:W1:Y:S01]  /*fad0*/  LDCU UR6, c[0x0][0x39c] ;  /* 0x00007380ff0677ac */ /* 0x000e620008000800 */
[----:B---3--:R-:W-:Y:S01]  /*fae0*/  PRMT R5, R11, 0x7632, R5 ;  /* 0x000076320b057816 */ /* 0x008fe20000000005 */
[----:B------:R-:W-:-:S04]  /*faf0*/  VIADD R11, R10, UR5 ;  /* 0x000000050a0b7c36 */ /* 0x000fc80008000000 */
[----:B------:R3:W-:Y:S01]  /*fb00*/  @P5 STG.E.U16 desc[UR22][R6.64], R5 ;  /* 0x0000000506005986 */ /* 0x0007e2000c101516 */
[----:B------:R-:W-:-:S04]  /*fb10*/  LEA R8, P5, R10, R0, 0x1 ;  /* 0x000000000a087211 */ /* 0x000fc800078a08ff */
[-C--:B------:R-:W-:Y:S01]  /*fb20*/  LEA.HI.X.SX32 R9, R10, R3.reuse, 0x1, P5 ;  /* 0x000000030a097211 */ /* 0x080fe200028f0eff */
[----:B------:R-:W-:Y:S01]  /*fb30*/  VIADD R10, R2, 0xcd ;  /* 0x000000cd020a7836 */ /* 0x000fe20000000000 */
[C---:B------:R-:W-:Y:S02]  /*fb40*/  LEA R4, P5, R11.reuse, R0, 0x1 ;  /* 0x000000000b047211 */ /* 0x040fe400078a08ff */
[----:B---3--:R-:W-:Y:S01]  /*fb50*/  PRMT R7, R12, 0x7610, R7 ;  /* 0x000076100c077816 */ /* 0x008fe20000000007 */
[----:B------:R-:W-:Y:S01]  /*fb60*/  VIADD R12, R2, 0xce ;  /* 0x000000ce020c7836 */ /* 0x000fe20000000000 */
[C---:B------:R-:W-:Y:S01]  /*fb70*/  LEA.HI.X.SX32 R5, R11.reuse, R3, 0x1, P5 ;  /* 0x000000030b057211 */ /* 0x040fe200028f0eff */
[----:B------:R-:W-:Y:S01]  /*fb80*/  VIADD R11, R11, UR5 ;  /* 0x000000050b0b7c36 */ /* 0x000fe20008000000 */
[----:B0-----:R-:W-:Y:S01]  /*fb90*/  ISETP.LT.AND P5, PT, R10, UR4, !P0 ;  /* 0x000000040a007c0c */ /* 0x001fe2000c7a1270 */
[----:B------:R0:W-:Y:S01]  /*fba0*/  @P6 STG.E.U16 desc[UR22][R8.64], R7 ;  /* 0x0000000708006986 */ /* 0x0001e2000c101516 */
[----:B------:R-:W3:Y:S01]  /*fbb0*/  LDCU UR4, c[0x0][0x39c] ;  /* 0x00007380ff0477ac */ /* 0x000ee20008000800 */
[----:B------:R-:W-:-:S02]  /*fbc0*/  VIADD R10, R11, UR5 ;  /* 0x000000050b0a7c36 */ /* 0x000fc40008000000 */
[----:B------:R4:W-:Y:S01]  /*fbd0*/  @P2 STG.E.U16 desc[UR22][R4.64], R13 ;  /* 0x0000000d04002986 */ /* 0x0009e2000c101516 */
[----:B------:R-:W-:-:S04]  /*fbe0*/  LEA R6, P2, R11, R0, 0x1 ;  /* 0x000000000b067211 */ /* 0x000fc800078408ff */
[-C--:B0-----:R-:W-:Y:S01]  /*fbf0*/  LEA.HI.X.SX32 R7, R11, R3.reuse, 0x1, P2 ;  /* 0x000000030b077211 */ /* 0x081fe200010f0eff */
[----:B------:R-:W-:Y:S01]  /*fc00*/  VIADD R9, R2, 0xcf ;  /* 0x000000cf02097836 */ /* 0x000fe20000000000 */
[----:B------:R-:W-:Y:S02]  /*fc10*/  LEA R8, P6, R10, R0, 0x1 ;  /* 0x000000000a087211 */ /* 0x000fe400078c08ff */
[----:B-1----:R-:W-:Y:S01]  /*fc20*/  ISETP.LT.AND P2, PT, R12, UR6, !P0 ;  /* 0x000000060c007c0c */ /* 0x002fe2000c741270 */
[----:B------:R0:W-:Y:S01]  /*fc30*/  @P3 STG.E.U16 desc[UR22][R6.64], R14 ;  /* 0x0000000e06003986 */ /* 0x0001e2000c101516 */
[----:B------:R-:W1:Y:S01]  /*fc40*/  LDCU UR6, c[0x0][0x39c] ;  /* 0x00007380ff0677ac */ /* 0x000e620008000800 */
[----:B--2---:R-:W-:Y:S01]  /*fc50*/  ISETP.LT.AND P3, PT, R9, UR7, !P0 ;  /* 0x0000000709007c0c */ /* 0x004fe2000c761270 */
[----:B----4-:R-:W-:Y:S01]  /*fc60*/  VIADD R5, R2, 0xd0 ;  /* 0x000000d002057836 */ /* 0x010fe20000000000 */
[C---:B------:R-:W-:Y:S01]  /*fc70*/  LEA.HI.X.SX32 R9, R10.reuse, R3, 0x1, P6 ;  /* 0x000000030a097211 */ /* 0x040fe200030f0eff */
[----:B------:R-:W-:Y:S01]  /*fc80*/  VIADD R10, R10, UR5 ;  /* 0x000000050a0a7c36 */ /* 0x000fe20008000000 */
[----:B------:R-:W2:Y:S01]  /*fc90*/  LDCU UR7, c[0x0][0x39c] ;  /* 0x00007380ff0777ac */ /* 0x000ea20008000800 */
[----:B------:R-:W-:-:S02]  /*fca0*/  VIADD R12, R2, 0xd2 ;  /* 0x000000d2020c7836 */ /* 0x000fc40000000000 */
[C---:B------:R-:W-:Y:S01]  /*fcb0*/  VIADD R11, R10.reuse, UR5 ;  /* 0x000000050a0b7c36 */ /* 0x040fe20008000000 */
[----:B------:R-:W-:Y:S02]  /*fcc0*/  LEA R4, P6, R10, R0, 0x1 ;  /* 0x000000000a047211 */ /* 0x000fe400078c08ff */
[----:B0-----:R-:W-:-:S05]  /*fcd0*/  PRMT R7, R14, 0x7632, R7 ;  /* 0x000076320e077816 */ /* 0x001fca0000000007 */
[----:B------:R0:W-:Y:S01]  /*fce0*/  @P1 STG.E.U16 desc[UR22][R8.64], R7 ;  /* 0x0000000708001986 */ /* 0x0001e2000c101516 */
[----:B---3--:R-:W-:Y:S01]  /*fcf0*/  ISETP.LT.AND P1, PT, R5, UR4, !P0 ;  /* 0x0000000405007c0c */ /* 0x008fe2000c721270 */
[----:B------:R-:W3:Y:S01]  /*fd00*/  LDCU UR4, c[0x0][0x39c] ;  /* 0x00007380ff0477ac */ /* 0x000ee20008000800 */
[----:B------:R-:W-:Y:S01]  /*fd10*/  LEA.HI.X.SX32 R5, R10, R3, 0x1, P6 ;  /* 0x000000030a057211 */ /* 0x000fe200030f0eff */
[----:B------:R-:W-:Y:S01]  /*fd20*/  VIADD R10, R2, 0xd1 ;  /* 0x000000d1020a7836 */ /* 0x000fe20000000000 */
[----:B------:R-:W-:-:S03]  /*fd30*/  LEA R6, P6, R11, R0, 0x1 ;  /* 0x000000000b067211 */ /* 0x000fc600078c08ff */
[----:B------:R4:W-:Y:S01]  /*fd40*/  @P4 STG.E.U16 desc[UR22][R4.64], R16 ;  /* 0x0000001004004986 */ /* 0x0009e2000c101516 */
[----:B-1----:R-:W-:Y:S01]  /*fd50*/  ISETP.LT.AND P4, PT, R10, UR6, !P0 ;  /* 0x000000060a007c0c */ /* 0x002fe2000c781270 */
[----:B------:R-:W1:Y:S01]  /*fd60*/  LDCU UR6, c[0x0][0x39c] ;  /* 0x00007380ff0677ac */ /* 0x000e620008000800 */
[C---:B0-----:R-:W-:Y:S01]  /*fd70*/  LEA.HI.X.SX32 R7, R11.reuse, R3, 0x1, P6 ;  /* 0x000000030b077211 */ /* 0x041fe200030f0eff */
[----:B------:R-:W-:-:S04]  /*fd80*/  VIADD R11, R11, UR5 ;  /* 0x000000050b0b7c36 */ /* 0x000fc80008000000 */
[C---:B------:R-:W-:Y:S01]  /*fd90*/  VIADD R10, R11.reuse, UR5 ;  /* 0x000000050b0a7c36 */ /* 0x040fe20008000000 */
[----:B----4-:R-:W-:Y:S02]  /*fda0*/  PRMT R5, R16, 0x7632, R5 ;  /* 0x0000763210057816 */ /* 0x010fe40000000005 */
[----:B---3--:R-:W-:Y:S01]  /*fdb0*/  ISETP.LT.AND P6, PT, R12, UR4, !P0 ;  /* 0x000000040c007c0c */ /* 0x008fe2000c7c1270 */
[----:B------:R-:W0:Y:S01]  /*fdc0*/  LDCU UR4, c[0x0][0x39c] ;  /* 0x00007380ff0477ac */ /* 0x000e220008000800 */
[----:B------:R-:W-:Y:S01]  /*fdd0*/  VIADD R12, R2, 0xd8 ;  /* 0x000000d8020c7836 */ /* 0x000fe20000000000 */
[----:B------:R3:W-:Y:S01]  /*fde0*/  @P5 STG.E.U16 desc[UR22][R6.64], R5 ;  /* 0x0000000506005986 */ /* 0x0007e2000c101516 */
[----:B------:R-:W-:-:S04]  /*fdf0*/  LEA R8, P5, R11, R0, 0x1 ;  /* 0x000000000b087211 */ /* 0x000fc800078a08ff */
[----:B------:R-:W-:Y:S02]  /*fe00*/  LEA.HI.X.SX32 R9, R11, R3, 0x1, P5 ;  /* 0x000000030b097211 */ /* 0x000fe400028f0eff */
[----:B------:R-:W-:-:S03]  /*fe10*/  LEA R4, P5, R10, R0, 0x1 ;  /* 0x000000000a047211 */ /* 0x000fc600078a08ff */
[----:B------:R4:W-:Y:S01]  /*fe20*/  @P2 STG.E.U16 desc[UR22][R8.64], R18 ;  /* 0x0000001208002986 */ /* 0x0009e2000c101516 */
[----:B---3--:R-:W-:Y:S01]  /*fe30*/  VIADD R6, R2, 0xd3 ;  /* 0x000000d302067836 */ /* 0x008fe20000000000 */
        /* <DEDUP_REMOVED lines=9> */
[----:B------:R-:W-:Y:S01]  /*fed0*/  VIADD R9, R2, 0xd5 ;  /* 0x000000d502097836 */ /* 0x000fe20000000000 */
[-C--:B---3--:R-:W-:Y:S01]  /*fee0*/  LEA.HI.X.SX32 R7, R10, R3.reuse, 0x1, P3 ;  /* 0x000000030a077211 */ /* 0x088fe200018f0eff */
[----:B------:R-:W-:Y:S01]  /*fef0*/  VIADD R4, R2, 0xd6 ;  /* 0x000000d602047836 */ /* 0x000fe20000000000 */
[----:B0-----:R-:W-:Y:S01]  /*ff00*/  ISETP.LT.AND P3, PT, R8, UR4, !P0 ;  /* 0x0000000408007c0c */ /* 0x001fe2000c761270 */
[----:B------:R-:W0:Y:S01]  /*ff10*/  LDCU UR4, c[0x0][0x39c] ;  /* 0x00007380ff0477ac */ /* 0x000e220008000800 */
[----:B------:R-:W-:Y:S01]  /*ff20*/  LEA R8, P5, R11, R0, 0x1 ;  /* 0x000000000b087211 */ /* 0x000fe200078a08ff */
[----:B------:R-:W-:Y:S01]  /*ff30*/  @P1 STG.E.U16 desc[UR22][R6.64], R20 ;  /* 0x0000001406001986 */ /* 0x000fe2000c101516 */
[----:B--2---:R-:W-:Y:S01]  /*ff40*/  ISETP.LT.AND P1, PT, R9, UR7, !P0 ;  /* 0x0000000709007c0c */ /* 0x004fe2000c721270 */
        /* <DEDUP_REMOVED lines=10> */
[----:B------:R-:W-:Y:S01]  /*fff0*/  VIADD R11, R2, 0xd7 ;  /* 0x000000d7020b7836 */ /* 0x000fe20000000000 */
[-C--:B------:R-:W-:Y:S02]  /*10000*/  LEA R6, P4, R10, R0.reuse, 0x1 ;  /* 0x000000000a067211 */ /* 0x080fe400078808ff */
[----:B------:R-:W-:Y:S01]  /*10010*/  PRMT R9, R22, 0x7632, R9 ;  /* 0x0000763216097816 */ /* 0x000fe20000000009 */
[----:B------:R3:W-:Y:S01]  /*10020*/  @P6 STG.E.U16 desc[UR22][R4.64], R22 ;  /* 0x0000001604006986 */ /* 0x0007e2000c101516 */
[C---:B------:R-:W-:Y:S01]  /*10030*/  LEA.HI.X.SX32 R7, R10.reuse, R3, 0x1, P4 ;  /* 0x000000030a077211 */ /* 0x040fe200020f0eff */
[----:B------:R-:W-:Y:S01]  /*10040*/  VIADD R10, R10, UR5 ;  /* 0x000000050a0a7c36 */ /* 0x000fe20008000000 */
[----:B0-----:R-:W-:Y:S01]  /*10050*/  ISETP.LT.AND P4, PT, R11, UR4, !P0 ;  /* 0x000000040b007c0c */ /* 0x001fe2000c781270 */
[----:B------:R-:W0:Y:S02]  /*10060*/  LDCU UR4, c[0x0][0x39c] ;  /* 0x00007380ff0477ac */ /* 0x000e240008000800 */
[----:B------:R4:W-:Y:S01]  /*10070*/  @P2 STG.E.U16 desc[UR22][R6.64], R9 ;  /* 0x0000000906002986 */ /* 0x0009e2000c101516 */
[C---:B------:R-:W-:Y:S01]  /*10080*/  LEA R8, P2, R10.reuse, R0, 0x1 ;  /* 0x000000000a087211 */ /* 0x040fe200078408ff */
[----:B------:R-:W-:-:S02]  /*10090*/  VIADD R11, R10, UR5 ;  /* 0x000000050a0b7c36 */ /* 0x000fc40008000000 */
[----:B---3--:R-:W-:-:S03]  /*100a0*/  VIADD R5, R2, 0xd9 ;  /* 0x000000d902057836 */ /* 0x008fc60000000000 */
[----:B------:R-:W-:Y:S02]  /*100b0*/  LEA R4, P6, R11, R0, 0x1 ;  /* 0x000000000b047211 */ /* 0x000fe400078c08ff */
[-C--:B----4-:R-:W-:Y:S01]  /*100c0*/  LEA.HI.X.SX32 R9, R10, R3.reuse, 0x1, P2 ;  /* 0x000000030a097211 */ /* 0x090fe200010f0eff */
[----:B------:R-:W-:Y:S01]  /*100d0*/  VIADD R7, R2, 0xda ;  /* 0x000000da02077836 */ /* 0x000fe20000000000 */
[----:B-1----:R-:W-:Y:S01]  /*100e0*/  ISETP.LT.AND P2, PT, R12, UR6, !P0 ;  /* 0x000000060c007c0c */ /* 0x002fe2000c741270 */
[----:B------:R-:W1:Y:S01]  /*100f0*/  LDCU UR6, c[0x0][0x39c] ;  /* 0x00007380ff0677ac */ /* 0x000e620008000800 */
[----:B------:R-:W-:Y:S01]  /*10100*/  VIADD R12, R2, 0xdc ;  /* 0x000000dc020c7836 */ /* 0x000fe20000000000 */
[----:B------:R3:W-:Y:S01]  /*10110*/  @P3 STG.E.U16 desc[UR22][R8.64], R24 ;  /* 0x0000001808003986 */ /* 0x0007e2000c101516 */
[----:B--2---:R-:W-:Y:S01]  /*10120*/  ISETP.LT.AND P3, PT, R5, UR7, !P0 ;  /* 0x0000000705007c0c */ /* 0x004fe2000c761270 */
[----:B------:R-:W2:Y:S01]  /*10130*/  LDCU UR7, c[0x0][0x39c] ;  /* 0x00007380ff0777ac */ /* 0x000ea20008000800 */
[C---:B------:R-:W-:Y:S01]  /*10140*/  LEA.HI.X.SX32 R5, R11.reuse, R3, 0x1, P6 ;  /* 0x000000030b057211 */ /* 0x040fe200030f0eff */
[----:B------:R-:W-:-:S04]  /*10150*/  VIADD R11, R11, UR5 ;  /* 0x000000050b0b7c36 */ /* 0x000fc80008000000 */
[C---:B------:R-:W-:Y:S01]  /*10160*/  VIADD R10, R11.reuse, UR5 ;  /* 0x000000050b0a7c36 */ /* 0x040fe20008000000 */
[----:B------:R-:W-:Y:S02]  /*10170*/  LEA R6, P6, R11, R0, 0x1 ;  /* 0x000000000b067211 */ /* 0x000fe400078c08ff */
[----:B---3--:R-:W-:-:S05]  /*10180*/  PRMT R9, R24, 0x7632, R9 ;  /* 0x0000763218097816 */ /* 0x008fca0000000009 */
[----:B------:R3:W-:Y:S01]  /*10190*/  @P1 STG.E.U16 desc[UR22][R4.64], R9 ;  /* 0x0000000904001986 */ /* 0x0007e2000c101516 */
[----:B0-----:R-:W-:Y:S01]  /*101a0*/  ISETP.LT.AND P1, PT, R7, UR4, !P0 ;  /* 0x0000000407007c0c */ /* 0x001fe2000c721270 */
[----:B------:R-:W0:Y:S01]  /*101b0*/  LDCU UR4, c[0x0][0x39c] ;  /* 0x00007380ff0477ac */ /* 0x000e220008000800 */
[----:B------:R-:W-:Y:S01]  /*101c0*/  LEA.HI.X.SX32 R7, R11, R3, 0x1, P6 ;  /* 0x000000030b077211 */ /* 0x000fe200030f0eff */
[----:B------:R-:W-:Y:S01]  /*101d0*/  VIADD R11, R2, 0xdb ;  /* 0x000000db020b7836 */ /* 0x000fe20000000000 */
[----:B------:R-:W-:-:S03]  /*101e0*/  LEA R8, P6, R10, R0, 0x1 ;  /* 0x000000000a087211 */ /* 0x000fc600078c08ff */
[----:B------:R-:W-:Y:S01]  /*101f0*/  @P5 STG.E.U16 desc[UR22][R6.64], R26 ;  /* 0x0000001a06005986 */ /* 0x000fe2000c101516 */
[----:B-1----:R-:W-:Y:S01]  /*10200*/  ISETP.LT.AND P5, PT, R11, UR6, !P0 ;  /* 0x000000060b007c0c */ /* 0x002fe2000c7a1270 */
[----:B------:R-:W1:Y:S01]  /*10210*/  LDCU UR6, c[0x0][0x39c] ;  /* 0x00007380ff0677ac */ /* 0x000e620008000800 */
[C---:B---3--:R-:W-:Y:S01]  /*10220*/  LEA.HI.X.SX32 R9, R10.reuse, R3, 0x1, P6 ;  /* 0x000000030a097211 */ /* 0x048fe200030f0eff */
[----:B------:R-:W-:Y:S01]  /*10230*/  VIADD R10, R10, UR5 ;  /* 0x000000050a0a7c36 */ /* 0x000fe20008000000 */
[----:B------:R-:W-:-:S03]  /*10240*/  PRMT R5, R26, 0x7632, R5 ;  /* 0x000076321a057816 */ /* 0x000fc60000000005 */
[C---:B------:R-:W-:Y:S02]  /*10250*/  VIADD R11, R10.reuse, UR5 ;  /* 0x000000050a0b7c36 */ /* 0x040fe40008000000 */
[----:B------:R3:W-:Y:S01]  /*10260*/  @P4 STG.E.U16 desc[UR22][R8.64], R5 ;  /* 0x0000000508004986 */ /* 0x0007e2000c101516 */
[-C--:B------:R-:W-:Y:S02]  /*10270*/  LEA R4, P4, R10, R0.reuse, 0x1 ;  /* 0x000000000a047211 */ /* 0x080fe400078808ff */
[----:B0-----:R-:W-:Y:S01]  /*10280*/  ISETP.LT.AND P6, PT, R12, UR4, !P0 ;  /* 0x000000040c007c0c */ /* 0x001fe2000c7c1270 */
[----:B------:R-:W0:Y:S01]  /*10290*/  LDCU UR4, c[0x0][0x39c] ;  /* 0x00007380ff0477ac */ /* 0x000e220008000800 */
[----:B------:R-:W-:Y:S01]  /*102a0*/  VIADD R12, R2, 0xe2 ;  /* 0x000000e2020c7836 */ /* 0x000fe20000000000 */
[----:B---3--:R-:W-:Y:S01]  /*102b0*/  LEA.HI.X.SX32 R5, R10, R3, 0x1, P4 ;  /* 0x000000030a057211 */ /* 0x008fe200020f0eff */
[----:B------:R-:W-:Y:S01]  /*102c0*/  VIADD R8, R2, 0xdd ;  /* 0x000000dd02087836 */ /* 0x000fe20000000000 */
[----:B------:R-:W-:-:S02]  /*102d0*/  LEA R6, P4, R11, R0, 0x1 ;  /* 0x000000000b067211 */ /* 0x000fc400078808ff */
[----:B------:R-:W-:Y:S01]  /*102e0*/  PRMT R9, R28, 0x7632, R9 ;  /* 0x000076321c097816 */ /* 0x000fe20000000009 */
[----:B------:R3:W-:Y:S01]  /*102f0*/  @P2 STG.E.U16 desc[UR22][R4.64], R28 ;  /* 0x0000001c04002986 */ /* 0x0007e2000c101516 */
[C---:B------:R-:W-:Y:S01]  /*10300*/  LEA.HI.X.SX32 R7, R11.reuse, R3, 0x1, P4 ;  /* 0x000000030b077211 */ /* 0x040fe200020f0eff */
[----:B------:R-:W-:Y:S01]  /*10310*/  VIADD R11, R11, UR5 ;  /* 0x000000050b0b7c36 */ /* 0x000fe20008000000 */
[----:B-1----:R-:W-:Y:S01]  /*10320*/  ISETP.LT.AND P2, PT, R8, UR6, !P0 ;  /* 0x0000000608007c0c */ /* 0x002fe2000c741270 */
[----:B------:R-:W1:Y:S02]  /*10330*/  LDCU UR6, c[0x0][0x39c] ;  /* 0x00007380ff0677ac */ /* 0x000e640008000800 */
[----:B------:R4:W-:Y:S01]  /*10340*/  @P3 STG.E.U16 desc[UR22][R6.64], R9 ;  /* 0x0000000906003986 */ /* 0x0009e2000c101516 */
[C---:B------:R-:W-:Y:S01]  /*10350*/  LEA R8, P3, R11.reuse, R0, 0x1 ;  /* 0x000000000b087211 */ /* 0x040fe200078608ff */
[----:B------:R-:W-:Y:S02]  /*10360*/  VIADD R10, R11, UR5 ;  /* 0x000000050b0a7c36 */ /* 0x000fe40008000000 */
[----:B---3--:R-:W-:-:S02]  /*10370*/  VIADD R4, R2, 0xde ;  /* 0x000000de02047836 */ /* 0x008fc40000000000 */
[C---:B------:R-:W-:Y:S01]  /*10380*/  VIADD R5, R2.reuse, 0xdf ;  /* 0x000000df02057836 */ /* 0x040fe20000000000 */
[-C--:B----4-:R-:W-:Y:S01]  /*10390*/  LEA.HI.X.SX32 R9, R11, R3.reuse, 0x1, P3 ;  /* 0x000000030b097211 */ /* 0x090fe200018f0eff */
[----:B------:R-:W-:Y:S01]  /*103a0*/  VIADD R6, R2, 0xe0 ;  /* 0x000000e002067836 */ /* 0x000fe20000000000 */
[----:B0-----:R-:W-:Y:S01]  /*103b0*/  ISETP.LT.AND P3, PT, R4, UR4, !P0 ;  /* 0x0000000404007c0c */ /* 0x001fe2000c761270 */
[----:B------:R-:W0:Y:S01]  /*103c0*/  LDCU UR4, c[0x0][0x39c] ;  /* 0x00007380ff0477ac */ /* 0x000e220008000800 */
[C---:B------:R-:W-:Y:S01]  /*103d0*/  LEA R4, P4, R10.reuse, R0, 0x1 ;  /* 0x000000000a047211 */ /* 0x040fe200078808ff */
        /* <DEDUP_REMOVED lines=13> */
[CC--:B------:R-:W-:Y:S02]  /*104b0*/  LEA R8, P5, R11.reuse, R0.reuse, 0x1 ;  /* 0x000000000b087211 */ /* 0x0c0fe400078a08ff */
        /* <DEDUP_REMOVED lines=38> */
[CC--:B------:R-:W-:Y:S02]  /*10720*/  LEA R6, P5, R11.reuse, R0.reuse, 0x1 ;  /* 0x000000000b067211 */ /* 0x0c0fe400078a08ff */
[----:B0-----:R-:W-:Y:S01]  /*10730*/  ISETP.LT.AND P6, PT, R12, UR4, !P0 ;  /* 0x000000040c007c0c */ /* 0x001fe2000c7c1270 */
[----:B------:R-:W0:Y:S01]  /*10740*/  LDCU UR4, c[0x0][0x39c] ;  /* 0x00007380ff0477ac */ /* 0x000e220008000800 */
[C---:B------:R-:W-:Y:S01]  /*10750*/  VIADD R12, R2.reuse, 0xec ;  /* 0x000000ec020c7836 */ /* 0x040fe20000000000 */
        /* <DEDUP_REMOVED lines=13> */
[----:B------:R-:W-:-:S03]  /*10830*/  VIADD R7, R2, 0xe9 ;  /* 0x000000e902077836 */ /* 0x000fc60000000000 */
[----:B0-----:R-:W-:Y:S01]  /*10840*/  ISETP.LT.AND P5, PT, R6, UR4, !P0 ;  /* 0x0000000406007c0c */ /* 0x001fe2000c7a1270 */
[----:B----4-:R-:W-:Y:S01]  /*10850*/  VIADD R8, R2, 0xea ;  /* 0x000000ea02087836 */ /* 0x010fe20000000000 */
[----:B------:R-:W-:Y:S01]  /*10860*/  LEA.HI.X.SX32 R5, R10, R3, 0x1, P3 ;  /* 0x000000030a057211 */ /* 0x000fe200018f0eff */
[----:B------:R-:W0:Y:S01]  /*10870*/  LDCU UR4, c[0x0][0x39c] ;  /* 0x00007380ff0477ac */ /* 0x000e220008000800 */
[----:B------:R-:W-:-:S03]  /*10880*/  LEA R6, P3, R11, R0, 0x1 ;  /* 0x000000000b067211 */ /* 0x000fc600078608ff */
[----:B------:R3:W-:Y:S01]  /*10890*/  @P1 STG.E.U16 desc[UR22][R4.64], R40 ;  /* 0x0000002804001986 */ /* 0x0007e2000c101516 */
[----:B--2---:R-:W-:Y:S01]  /*108a0*/  ISETP.LT.AND P1, PT, R7, UR7, !P0 ;  /* 0x0000000707007c0c */ /* 0x004fe2000c721270 */
[----:B------:R-:W2:Y:S01]  /*108b0*/  LDCU UR7, c[0x0][0x39c] ;  /* 0x00007380ff0777ac */ /* 0x000ea20008000800 */
[C---:B------:R-:W-:Y:S01]  /*108c0*/  LEA.HI.X.SX32 R7, R11.reuse, R3, 0x1, P3 ;  /* 0x000000030b077211 */ /* 0x040fe200018f0eff */
[----:B------:R-:W-:Y:S01]  /*108d0*/  VIADD R11, R11, UR5 ;  /* 0x000000050b0b7c36 */ /* 0x000fe20008000000 */
[----:B-1----:R-:W-:Y:S01]  /*108e0*/  ISETP.LT.AND P3, PT, R8, UR6, !P0 ;  /* 0x0000000608007c0c */ /* 0x002fe2000c761270 */
[----:B------:R-:W1:Y:S02]  /*108f0*/  LDCU UR6, c[0x0][0x39c] ;  /* 0x00007380ff0677ac */ /* 0x000e640008000800 */
[----:B------:R-:W-:Y:S01]  /*10900*/  VIADD R10, R11, UR5 ;  /* 0x000000050b0a7c36 */ /* 0x000fe20008000000 */
[----:B---3--:R-:W-:-:S05]  /*10910*/  PRMT R5, R40, 0x7632, R5 ;  /* 0x0000763228057816 */ /* 0x008fca0000000005 */
[----:B------:R3:W-:Y:S01]  /*10920*/  @P4 STG.E.U16 desc[UR22][R6.64], R5 ;  /* 0x0000000506004986 */ /* 0x0007e2000c101516 */
[----:B------:R-:W-:-:S04]  /*10930*/  LEA R8, P4, R11, R0, 0x1 ;  /* 0x000000000b087211 */ /* 0x000fc800078808ff */
[----:B------:R-:W-:Y:S01]  /*10940*/  LEA.HI.X.SX32 R9, R11, R3, 0x1, P4 ;  /* 0x000000030b097211 */ /* 0x000fe200020f0eff */
[----:B------:R-:W-:Y:S01]  /*10950*/  VIADD R11, R2, 0xeb ;  /* 0x000000eb020b7836 */ /* 0x000fe20000000000 */
[----:B------:R-:W-:-:S03]  /*10960*/  LEA R4, P4, R10, R0, 0x1 ;  /* 0x000000000a047211 */ /* 0x000fc600078808ff */
[----:B------:R4:W-:Y:S01]  /*10970*/  @P6 STG.E.U16 desc[UR22][R8.64], R42 ;  /* 0x0000002a08006986 */ /* 0x0009e2000c101516 */
[----:B---3--:R-:W-:Y:S02]  /*10980*/  PRMT R7, R42, 0x7632, R7 ;  /* 0x000076322a077816 */ /* 0x008fe40000000007 */
        /* <DEDUP_REMOVED lines=9> */
[-C--:B---3--:R-:W-:Y:S01]  /*10a20*/  LEA.HI.X.SX32 R7, R10, R3.reuse, 0x1, P2 ;  /* 0x000000030a077211 */ /* 0x088fe200010f0eff */
        /* <DEDUP_REMOVED lines=21> */
[C---:B---3--:R-:W-:Y:S01]  /*10b80*/  LEA.HI.X.SX32 R7, R10.reuse, R3, 0x1, P6 ;  /* 0x000000030a077211 */ /* 0x048fe200030f0eff */
[----:B------:R-:W-:-:S04]  /*10b90*/  VIADD R10, R10, UR5 ;  /* 0x000000050a0a7c36 */ /* 0x000fc80008000000 */
[----:B------:R-:W-:Y:S01]  /*10ba0*/  VIADD R11, R10, UR5 ;  /* 0x000000050a0b7c36 */ /* 0x000fe20008000000 */
[----:B----4-:R-:W-:-:S04]  /*10bb0*/  PRMT R5, R46, 0x7632, R5 ;  /* 0x000076322e057816 */ /* 0x010fc80000000005 */
[-C--:B------:R-:W-:Y:S01]  /*10bc0*/  LEA R4, P6, R11, R0.reuse, 0x1 ;  /* 0x000000000b047211 */ /* 0x080fe200078c08ff */
[----:B------:R3:W-:Y:S01]  /*10bd0*/  @P4 STG.E.U16 desc[UR22][R6.64], R5 ;  /* 0x0000000506004986 */ /* 0x0007e2000c101516 */
[----:B------:R-:W-:-:S04]  /*10be0*/  LEA R8, P4, R10, R0, 0x1 ;  /* 0x000000000a087211 */ /* 0x000fc800078808ff */
[-C--:B------:R-:W-:Y:S02]  /*10bf0*/  LEA.HI.X.SX32 R9, R10, R3.reuse, 0x1, P4 ;  /* 0x000000030a097211 */ /* 0x080fe400020f0eff */
[----:B0-----:R-:W-:Y:S01]  /*10c00*/  ISETP.LT.AND P4, PT, R12, UR4, !P0 ;  /* 0x000000040c007c0c */ /* 0x001fe2000c781270 */
[----:B------:R-:W0:Y:S01]  /*10c10*/  LDCU UR4, c[0x0][0x39c] ;  /* 0x00007380ff0477ac */ /* 0x000e220008000800 */
[C---:B------:R-:W-:Y:S01]  /*10c20*/  VIADD R12, R2.reuse, 0xf6 ;  /* 0x000000f6020c7836 */ /* 0x040fe20000000000 */
        /* <DEDUP_REMOVED lines=11> */
[----:B------:R-:W-:-:S03]  /*10ce0*/  VIADD R9, R2, 0xf3 ;  /* 0x000000f302097836 */ /* 0x000fc60000000000 */
[----:B0-----:R-:W-:Y:S01]  /*10cf0*/  ISETP.LT.AND P6, PT, R8, UR4, !P0 ;  /* 0x0000000408007c0c */ /* 0x001fe2000c7c1270 */
[----:B------:R-:W0:Y:S01]  /*10d00*/  LDCU UR4, c[0x0][0x39c] ;  /* 0x00007380ff0477ac */ /* 0x000e220008000800 */
[-C--:B---3--:R-:W-:Y:S01]  /*10d10*/  LEA.HI.X.SX32 R7, R11, R3.reuse, 0x1, P5 ;  /* 0x000000030b077211 */ /* 0x088fe200028f0eff */
[----:B------:R-:W-:Y:S01]  /*10d20*/  VIADD R4, R2, 0xf4 ;  /* 0x000000f402047836 */ /* 0x000fe20000000000 */
[-C--:B------:R-:W-:Y:S02]  /*10d30*/  LEA R8, P5, R10, R0.reuse, 0x1 ;  /* 0x000000000a087211 */ /* 0x080fe400078a08ff */
[----:B------:R-:W-:Y:S01]  /*10d40*/  PRMT R5, R50, 0x7632, R5 ;  /* 0x0000763232057816 */ /* 0x000fe20000000005 */
[----:B------:R-:W-:Y:S01]  /*10d50*/  @P1 STG.E.U16 desc[UR22][R6.64], R50 ;  /* 0x0000003206001986 */ /* 0x000fe2000c101516 */
[----:B--2---:R-:W-:Y:S01]  /*10d60*/  ISETP.LT.AND P1, PT, R9, UR7, !P0 ;  /* 0x0000000709007c0c */ /* 0x004fe2000c721270 */
[----:B------:R-:W2:Y:S01]  /*10d70*/  LDCU UR7, c[0x0][0x39c] ;  /* 0x00007380ff0777ac */ /* 0x000ea20008000800 */
[C---:B------:R-:W-:Y:S01]  /*10d80*/  LEA.HI.X.SX32 R9, R10.reuse, R3, 0x1, P5 ;  /* 0x000000030a097211 */ /* 0x040fe200028f0eff */
[----:B------:R-:W-:Y:S01]  /*10d90*/  VIADD R10, R10, UR5 ;  /* 0x000000050a0a7c36 */ /* 0x000fe20008000000 */
[----:B-1----:R-:W-:Y:S01]  /*10da0*/  ISETP.LT.AND P5, PT, R4, UR6, !P0 ;  /* 0x0000000604007c0c */ /* 0x002fe2000c7a1270 */
[----:B------:R-:W1:Y:S02]  /*10db0*/  LDCU UR6, c[0x0][0x39c] ;  /* 0x00007380ff0677ac */ /* 0x000e640008000800 */
[----:B------:R3:W-:Y:S01]  /*10dc0*/  @P3 STG.E.U16 desc[UR22][R8.64], R5 ;  /* 0x0000000508003986 */ /* 0x0007e2000c101516 */
[C---:B------:R-:W-:Y:S01]  /*10dd0*/  LEA R4, P3, R10.reuse, R0, 0x1 ;  /* 0x000000000a047211 */ /* 0x040fe200078608ff */
[----:B------:R-:W-:-:S03]  /*10de0*/  VIADD R11, R10, UR5 ;  /* 0x000000050a0b7c36 */ /* 0x000fc60008000000 */
        /* <DEDUP_REMOVED lines=8> */
[----:B------:R-:W0:Y:S01]  /*10e70*/  LDCU UR4, c[0x0][0x39c] ;  /* 0x00007380ff0477ac */ /* 0x000e220008000800 */
[----:B-1----:R-:W-:Y:S01]  /*10e80*/  ISETP.LT.AND P3, PT, R12, UR6, !P0 ;  /* 0x000000060c007c0c */ /* 0x002fe2000c761270 */
[----:B------:R1:W-:Y:S01]  /*10e90*/  @P2 STG.E.U16 desc[UR22][R6.64], R9 ;  /* 0x0000000906002986 */ /* 0x0003e2000c101516 */
[C---:B------:R-:W-:Y:S01]  /*10ea0*/  LEA R8, P2, R11.reuse, R0, 0x1 ;  /* 0x000000000b087211 */ /* 0x040fe200078408ff */
[----:B------:R-:W-:Y:S01]  /*10eb0*/  VIADD R10, R11, UR5 ;  /* 0x000000050b0a7c36 */ /* 0x000fe20008000000 */
[----:B------:R-:W4:Y:S01]  /*10ec0*/  LDCU UR6, c[0x0][0x39c] ;  /* 0x00007380ff0677ac */ /* 0x000f220008000800 */
[----:B------:R-:W-:-:S02]  /*10ed0*/  VIADD R12, R2, 0xfd ;  /* 0x000000fd020c7836 */ /* 0x000fc40000000000 */
[C---:B---3--:R-:W-:Y:S01]  /*10ee0*/  VIADD R5, R2.reuse, 0xf7 ;  /* 0x000000f702057836 */ /* 0x048fe20000000000 */
[-C--:B-1----:R-:W-:Y:S01]  /*10ef0*/  LEA.HI.X.SX32 R9, R11, R3.reuse, 0x1, P2 ;  /* 0x000000030b097211 */ /* 0x082fe200010f0eff */
[----:B------:R-:W-:Y:S01]  /*10f00*/  VIADD R6, R2, 0xf8 ;  /* 0x000000f802067836 */ /* 0x000fe20000000000 */
[-C--:B------:R-:W-:Y:S02]  /*10f10*/  LEA R4, P2, R10, R0.reuse, 0x1 ;  /* 0x000000000a047211 */ /* 0x080fe400078408ff */
[----:B------:R-:W-:Y:S01]  /*10f20*/  PRMT R7, R54, 0x7632, R7 ;  /* 0x0000763236077816 */ /* 0x000fe20000000007 */
[----:B------:R-:W-:Y:S01]  /*10f30*/  @P6 STG.E.U16 desc[UR22][R8.64], R54 ;  /* 0x0000003608006986 */ /* 0x000fe2000c101516 */
[----:B--2---:R-:W-:Y:S01]  /*10f40*/  ISETP.LT.AND P6, PT, R5, UR7, !P0 ;  /* 0x0000000705007c0c */ /* 0x004fe2000c7c1270 */
[----:B------:R-:W1:Y:S01]  /*10f50*/  LDCU UR7, c[0x0][0x39c] ;  /* 0x00007380ff0777ac */ /* 0x000e620008000800 */
[C---:B------:R-:W-:Y:S01]  /*10f60*/  LEA.HI.X.SX32 R5, R10.reuse, R3, 0x1, P2 ;  /* 0x000000030a057211 */ /* 0x040fe200010f0eff */
[----:B------:R-:W-:Y:S01]  /*10f70*/  VIADD R10, R10, UR5 ;  /* 0x000000050a0a7c36 */ /* 0x000fe20008000000 */
[----:B0-----:R-:W-:Y:S01]  /*10f80*/  ISETP.LT.AND P2, PT, R6, UR4, !P0 ;  /* 0x0000000406007c0c */ /* 0x001fe2000c741270 */
[----:B------:R-:W0:Y:S02]  /*10f90*/  LDCU UR4, c[0x0][0x39c] ;  /* 0x00007380ff0477ac */ /* 0x000e240008000800 */
[----:B------:R2:W-:Y:S01]  /*10fa0*/  @P1 STG.E.U16 desc[UR22][R4.64], R7 ;  /* 0x0000000704001986 */ /* 0x0005e2000c101516 */
[C---:B------:R-:W-:Y:S01]  /*10fb0*/  LEA R6, P1, R10.reuse, R0, 0x1 ;  /* 0x000000000a067211 */ /* 0x040fe200078208ff */
[----:B------:R-:W-:-:S03]  /*10fc0*/  VIADD R11, R10, UR5 ;  /* 0x000000050a0b7c36 */ /* 0x000fc60008000000 */
[-C--:B--2---:R-:W-:Y:S01]  /*10fd0*/  LEA.HI.X.SX32 R7, R10, R3.reuse, 0x1, P1 ;  /* 0x000000030a077211 */ /* 0x084fe200008f0eff */
[C---:B------:R-:W-:Y:S01]  /*10fe0*/  VIADD R10, R2.reuse, 0xf9 ;  /* 0x000000f9020a7836 */ /* 0x040fe20000000000 */
[C---:B------:R-:W-:Y:S01]  /*10ff0*/  LEA R8, P1, R11.reuse, R0, 0x1 ;  /* 0x000000000b087211 */ /* 0x040fe200078208ff */
[----:B------:R-:W-:Y:S02]  /*11000*/  VIADD R5, R2, 0xfa ;  /* 0x000000fa02057836 */ /* 0x000fe40000000000 */
[----:B------:R2:W-:Y:S01]  /*11010*/  @P5 STG.E.U16 desc[UR22][R6.64], R56 ;  /* 0x0000003806005986 */ /* 0x0005e2000c101516 */
[C---:B------:R-:W-:Y:S01]  /*11020*/  LEA.HI.X.SX32 R9, R11.reuse, R3, 0x1, P1 ;  /* 0x000000030b097211 */ /* 0x040fe200008f0eff */
[----:B------:R-:W-:Y:S01]  /*11030*/  VIADD R11, R11, UR5 ;  /* 0x000000050b0b7c36 */ /* 0x000fe20008000000 */
[----:B----4-:R-:W-:Y:S01]  /*11040*/  ISETP.LT.AND P1, PT, R10, UR6, !P0 ;  /* 0x000000060a007c0c */ /* 0x010fe2000c721270 */
[----:B------:R-:W-:Y:S01]  /*11050*/  VIADD R10, R2, 0xfb ;  /* 0x000000fb020a7836 */ /* 0x000fe20000000000 */
[----:B0-----:R-:W-:Y:S01]  /*11060*/  ISETP.LT.AND P5, PT, R5, UR4, !P0 ;  /* 0x0000000405007c0c */ /* 0x001fe2000c7a1270 */
[----:B------:R-:W0:Y:S01]  /*11070*/  LDCU UR4, c[0x0][0x39c] ;  /* 0x00007380ff0477ac */ /* 0x000e220008000800 */
[----:B------:R-:W3:Y:S01]  /*11080*/  LDCU UR6, c[0x0][0x39c] ;  /* 0x00007380ff0677ac */ /* 0x000ee20008000800 */
[----:B--2---:R-:W-:-:S05]  /*11090*/  PRMT R7, R56, 0x7632, R7 ;  /* 0x0000763238077816 */ /* 0x004fca0000000007 */
[----:B------:R2:W-:Y:S01]  /*110a0*/  @P4 STG.E.U16 desc[UR22][R8.64], R7 ;  /* 0x0000000708004986 */ /* 0x0005e2000c101516 */
[----:B------:R-:W-:-:S04]  /*110b0*/  LEA R4, P4, R11, R0, 0x1 ;  /* 0x000000000b047211 */ /* 0x000fc800078808ff */
[C---:B------:R-:W-:Y:S01]  /*110c0*/  LEA.HI.X.SX32 R5, R11.reuse, R3, 0x1, P4 ;  /* 0x000000030b057211 */ /* 0x040fe200020f0eff */
[----:B------:R-:W-:Y:S01]  /*110d0*/  VIADD R11, R11, UR5 ;  /* 0x000000050b0b7c36 */ /* 0x000fe20008000000 */
[----:B-1----:R-:W-:-:S03]  /*110e0*/  ISETP.LT.AND P4, PT, R10, UR7, !P0 ;  /* 0x000000070a007c0c */ /* 0x002fc6000c781270 */
[----:B------:R1:W-:Y:S01]  /*110f0*/  @P3 STG.E.U16 desc[UR22][R4.64], R58 ;  /* 0x0000003a04003986 */ /* 0x0003e2000c101516 */
[C---:B------:R-:W-:Y:S01]  /*11100*/  LEA R6, P3, R11.reuse, R0, 0x1 ;  /* 0x000000000b067211 */ /* 0x040fe200078608ff */
[----:B------:R-:W-:-:S03]  /*11110*/  VIADD R10, R11, UR5 ;  /* 0x000000050b0a7c36 */ /* 0x000fc60008000000 */
[----:B--2---:R-:W-:Y:S01]  /*11120*/  LEA.HI.X.SX32 R7, R11, R3, 0x1, P3 ;  /* 0x000000030b077211 */ /* 0x004fe200018f0eff */
[----:B------:R-:W-:Y:S01]  /*11130*/  VIADD R11, R2, 0xfc ;  /* 0x000000fc020b7836 */ /* 0x000fe20000000000 */
[----:B------:R-:W-:Y:S01]  /*11140*/  LEA R8, P3, R10, R0, 0x1 ;  /* 0x000000000a087211 */ /* 0x000fe200078608ff */
[----:B------:R-:W-:-:S03]  /*11150*/  VIADD R2, R2, 0xff ;  /* 0x000000ff02027836 */ /* 0x000fc60000000000 */
[C---:B------:R-:W-:Y:S01]  /*11160*/  LEA.HI.X.SX32 R9, R10.reuse, R3, 0x1, P3 ;  /* 0x000000030a097211 */ /* 0x040fe200018f0eff */
[----:B------:R-:W-:Y:S01]  /*11170*/  VIADD R10, R10, UR5 ;  /* 0x000000050a0a7c36 */ /* 0x000fe20008000000 */
[----:B-1----:R-:W-:Y:S02]  /*11180*/  PRMT R5, R58, 0x7632, R5 ;  /* 0x000076323a057816 */ /* 0x002fe40000000005 */
[----:B0-----:R-:W-:Y:S01]  /*11190*/  ISETP.LT.AND P3, PT, R11, UR4, !P0 ;  /* 0x000000040b007c0c */ /* 0x001fe2000c761270 */
[C---:B------:R-:W-:Y:S01]  /*111a0*/  VIADD R11, R10.reuse, UR5 ;  /* 0x000000050a0b7c36 */ /* 0x040fe20008000000 */
[----:B------:R-:W0:Y:S01]  /*111b0*/  LDCU UR4, c[0x0][0x39c] ;  /* 0x00007380ff0477ac */ /* 0x000e220008000800 */
[----:B------:R1:W-:Y:S04]  /*111c0*/  @P6 STG.E.U16 desc[UR22][R6.64], R5 ;  /* 0x0000000506006986 */ /* 0x0003e8000c101516 */
[----:B------:R2:W-:Y:S01]  /*111d0*/  @P2 STG.E.U16 desc[UR22][R8.64], R60 ;  /* 0x0000003c08002986 */ /* 0x0005e2000c101516 */
[----:B------:R-:W-:-:S04]  /*111e0*/  LEA R4, P2, R10, R0, 0x1 ;  /* 0x000000000a047211 */ /* 0x000fc800078408ff */
[----:B-1----:R-:W-:Y:S01]  /*111f0*/  LEA.HI.X.SX32 R5, R10, R3, 0x1, P2 ;  /* 0x000000030a057211 */ /* 0x002fe200010f0eff */
[C---:B------:R-:W-:Y:S01]  /*11200*/  VIADD R10, R11.reuse, UR5 ;  /* 0x000000050b0a7c36 */ /* 0x040fe20008000000 */
[----:B------:R-:W-:Y:S02]  /*11210*/  PRMT R7, R60, 0x7632, R7 ;  /* 0x000076323c077816 */ /* 0x000fe40000000007 */
[----:B---3--:R-:W-:Y:S01]  /*11220*/  ISETP.LT.AND P2, PT, R12, UR6, !P0 ;  /* 0x000000060c007c0c */ /* 0x008fe2000c741270 */
[C---:B------:R-:W-:Y:S01]  /*11230*/  VIADD R13, R10.reuse, UR5 ;  /* 0x000000050a0d7c36 */ /* 0x040fe20008000000 */
[----:B------:R-:W1:Y:S01]  /*11240*/  LDCU UR6, c[0x0][0x39c] ;  /* 0x00007380ff0677ac */ /* 0x000e620008000800 */
[----:B------:R3:W-:Y:S01]  /*11250*/  @P1 STG.E.U16 desc[UR22][R4.64], R7 ;  /* 0x0000000704001986 */ /* 0x0007e2000c101516 */
[-C--:B------:R-:W-:Y:S01]  /*11260*/  LEA R6, P1, R11, R0.reuse, 0x1 ;  /* 0x000000000b067211 */ /* 0x080fe200078208ff */
[----:B------:R-:W-:Y:S01]  /*11270*/  VIADD R14, R13, UR5 ;  /* 0x000000050d0e7c36 */ /* 0x000fe20008000000 */
[----:B--2---:R-:W-:-:S03]  /*11280*/  LEA R8, P6, R10, R0, 0x1 ;  /* 0x000000000a087211 */ /* 0x004fc600078c08ff */
[----:B------:R-:W-:Y:S01]  /*11290*/  VIADD R15, R14, UR5 ;  /* 0x000000050e0f7c36 */ /* 0x000fe20008000000 */
[-C--:B------:R-:W-:Y:S02]  /*112a0*/  LEA.HI.X.SX32 R9, R10, R3.reuse, 0x1, P6 ;  /* 0x000000030a097211 */ /* 0x080fe400030f0eff */
[-C--:B------:R-:W-:Y:S01]  /*112b0*/  LEA R12, P6, R14, R0.reuse, 0x1 ;  /* 0x000000000e0c7211 */ /* 0x080fe200078c08ff */
[----:B------:R-:W-:Y:S01]  /*112c0*/  VIADD R16, R15, UR5 ;  /* 0x000000050f107c36 */ /* 0x000fe20008000000 */
[----:B---3--:R-:W-:Y:S02]  /*112d0*/  LEA.HI.X.SX32 R7, R11, R3, 0x1, P1 ;  /* 0x000000030b077211 */ /* 0x008fe400008f0eff */
[----:B------:R-:W-:-:S03]  /*112e0*/  LEA R10, P1, R13, R0, 0x1 ;  /* 0x000000000d0a7211 */ /* 0x000fc600078208ff */
[----:B------:R2:W-:Y:S01]  /*112f0*/  @P5 STG.E.U16 desc[UR22][R6.64], R62 ;  /* 0x0000003e06005986 */ /* 0x0005e2000c101516 */
[-C--:B------:R-:W-:Y:S02]  /*11300*/  LEA.HI.X.SX32 R11, R13, R3.reuse, 0x1, P1 ;  /* 0x000000030d0b7211 */ /* 0x080fe400008f0eff */
[-C--:B------:R-:W-:Y:S02]  /*11310*/  LEA.HI.X.SX32 R13, R14, R3.reuse, 0x1, P6 ;  /* 0x000000030e0d7211 */ /* 0x080fe400030f0eff */
[----:B------:R-:W-:Y:S02]  /*11320*/  LEA R4, P6, R16, R0, 0x1 ;  /* 0x0000000010047211 */ /* 0x000fe400078c08ff */
[----:B0-----:R-:W-:Y:S02]  /*11330*/  ISETP.LT.AND P1, PT, R17, UR4, !P0 ;  /* 0x0000000411007c0c */ /* 0x001fe4000c721270 */
[----:B-1----:R-:W-:Y:S02]  /*11340*/  ISETP.LT.AND P0, PT, R2, UR6, !P0 ;  /* 0x0000000602007c0c */ /* 0x002fe4000c701270 */
[----:B------:R-:W-:-:S02]  /*11350*/  LEA.HI.X.SX32 R5, R16, R3, 0x1, P6 ;  /* 0x0000000310057211 */ /* 0x000fc400030f0eff */
[C---:B------:R-:W-:Y:S02]  /*11360*/  LEA R2, P6, R15.reuse, R0, 0x1 ;  /* 0x000000000f027211 */ /* 0x040fe400078c08ff */
[----:B------:R-:W-:Y:S02]  /*11370*/  PRMT R0, R62, 0x7632, R0 ;  /* 0x000076323e007816 */ /* 0x000fe40000000000 */
[----:B--2---:R-:W-:Y:S02]  /*11380*/  PRMT R7, R64, 0x7632, R7 ;  /* 0x0000763240077816 */ /* 0x004fe40000000007 */
[----:B------:R-:W-:Y:S01]  /*11390*/  LEA.HI.X.SX32 R3, R15, R3, 0x1, P6 ;  /* 0x000000030f037211 */ /* 0x000fe200030f0eff */
[----:B------:R0:W-:Y:S04]  /*113a0*/  @P4 STG.E.U16 desc[UR22][R8.64], R0 ;  /* 0x0000000008004986 */ /* 0x0001e8000c101516 */
[----:B------:R1:W-:Y:S04]  /*113b0*/  @P3 STG.E.U16 desc[UR22][R10.64], R64 ;  /* 0x000000400a003986 */ /* 0x0003e8000c101516 */
[----:B------:R1:W-:Y:S01]  /*113c0*/  @P2 STG.E.U16 desc[UR22][R12.64], R7 ;  /* 0x000000070c002986 */ /* 0x0003e2000c101516 */
[----:B0-----:R-:W-:-:S03]  /*113d0*/  PRMT R9, R66, 0x7632, R9 ;  /* 0x0000763242097816 */ /* 0x001fc60000000009 */
[----:B------:R1:W-:Y:S04]  /*113e0*/  @P1 STG.E.U16 desc[UR22][R2.64], R66 ;  /* 0x0000004202001986 */ /* 0x0003e8000c101516 */
[----:B------:R1:W-:Y:S01]  /*113f0*/  @P0 STG.E.U16 desc[UR22][R4.64], R9 ;  /* 0x0000000904000986 */ /* 0x0003e2000c101516 */
[----:B-----5:R-:W-:Y:S06]  /*11400*/  BAR.SYNC.DEFER_BLOCKING 0x0 ;  /* 0x0000000000007b1d */ /* 0x020fec0000010000 */
[----:B------:R-:W-:Y:S05]  /*11410*/  BRA.U UP0, `(.L_x_14) ;  /* 0x0000000100a07547 */ /* 0x000fea000b800000 */
[----:B------:R-:W0:Y:S01]  /*11420*/  S2UR UR5, SR_CgaCtaId ;  /* 0x00000000000579c3 */ /* 0x000e220000008800 */
[----:B------:R-:W-:Y:S01]  /*11430*/  NOP ;  /* 0x0000000000007918 */ /* 0x000fe20000000000 */
[----:B------:R-:W-:Y:S01]  /*11440*/  UMOV UR4, 0x50 ;  /* 0x0000005000047882 */ /* 0x000fe20000000000 */
[----:B------:R-:W-:Y:S02]  /*11450*/  IMAD.U32 R0, RZ, RZ, UR10 ;  /* 0x0000000aff007e24 */ /* 0x000fe4000f8e00ff */
[----:B-1----:R-:W-:Y:S02]  /*11460*/  IMAD.MOV.U32 R3, RZ, RZ, 0xffff ;  /* 0x0000ffffff037424 */ /* 0x002fe400078e00ff */
[----:B------:R-:W-:Y:S01]  /*11470*/  IMAD.MOV.U32 R7, RZ, RZ, 0x1 ;  /* 0x00000001ff077424 */ /* 0x000fe200078e00ff */
[----:B------:R-:W-:-:S04]  /*11480*/  LOP3.LUT R0, R0, 0xffff, RZ, 0xc0, !PT ;  /* 0x0000ffff00007812 */ /* 0x000fc800078ec0ff */
[----:B------:R-:W-:-:S05]  /*11490*/  SHF.R.U32.HI R0, RZ, 0x5, R0 ;  /* 0x00000005ff007819 */ /* 0x000fca0000011600 */
[----:B------:R-:W-:Y:S01]  /*114a0*/  VIADD R2, R0, 0x10 ;  /* 0x0000001000027836 */ /* 0x000fe20000000000 */
[----:B------:R-:W-:Y:S01]  /*114b0*/  SHF.L.U32 R0, R3, R0, RZ ;  /* 0x0000000003007219 */ /* 0x000fe200000006ff */
[----:B0-----:R-:W-:-:S03]  /*114c0*/  ULEA UR6, UR5, UR4, 0x18 ;  /* 0x0000000405067291 */ /* 0x001fc6000f8ec0ff */
[----:B------:R-:W-:-:S04]  /*114d0*/  SHF.L.U32 R3, R7, R2, RZ ;  /* 0x0000000207037219 */ /* 0x000fc800000006ff */
[----:B------:R-:W-:Y:S02]  /*114e0*/  LOP3.LUT R0, R3, R0, RZ, 0xfc, !PT ;  /* 0x0000000003007212 */ /* 0x000fe400078efcff */
[----:B------:R-:W0:Y:S02]  /*114f0*/  LDS R5, [UR6] ;  /* 0x00000006ff057984 */ /* 0x000e240008000800 */
[C---:B------:R-:W-:Y:S02]  /*11500*/  LOP3.LUT R2, R0.reuse, 0xffff, RZ, 0xc0, !PT ;  /* 0x0000ffff00027812 */ /* 0x040fe400078ec0ff */
[----:B0-----:R-:W-:-:S04]  /*11510*/  LOP3.LUT R3, R0, 0xffff, R5, 0x80, !PT ;  /* 0x0000ffff00037812 */ /* 0x001fc800078e8005 */
[----:B------:R-:W-:-:S13]  /*11520*/  ISETP.NE.AND P0, PT, R3, R2, PT ;  /* 0x000000020300720c */ /* 0x000fda0003f05270 */
[----:B------:R-:W-:Y:S05]  /*11530*/  @P0 BRA `(.L_x_15) ;  /* 0x0000000000500947 */ /* 0x000fea0003800000 */
[----:B------:R-:W-:Y:S02]  /*11540*/  SHF.R.U32.HI R5, RZ, 0x10, R5 ;  /* 0x00000010ff057819 */ /* 0x000fe40000011605 */
[----:B------:R-:W-:-:S04]  /*11550*/  SHF.R.U32.HI R2, RZ, 0x10, R0 ;  /* 0x00000010ff027819 */ /* 0x000fc80000011600 */
[----:B------:R-:W-:-:S04]  /*11560*/  LOP3.LUT R5, R5, R2, RZ, 0xc0, !PT ;  /* 0x0000000205057212 */ /* 0x000fc800078ec0ff */
[----:B------:R-:W-:-:S13]  /*11570*/  ISETP.NE.AND P0, PT, R5, R2, PT ;  /* 0x000000020500720c */ /* 0x000fda0003f05270 */
[----:B------:R-:W-:Y:S05]  /*11580*/  @P0 BRA `(.L_x_16) ;  /* 0x0000000000300947 */ /* 0x000fea0003800000 */
[----:B------:R-:W-:Y:S01]  /*11590*/  R2UR UR4, R0 ;  /* 0x00000000000472ca */ /* 0x000fe200000e0000 */
[----:B------:R-:W-:Y:S01]  /*115a0*/  VOTEU.ANY UR5, UPT, PT ;  /* 0x0000000000057886 */ /* 0x000fe200038e0100 */
[----:B------:R-:W0:Y:S01]  /*115b0*/  S2R R0, SR_LANEID ;  /* 0x0000000000007919 */ /* 0x000e220000000000 */
[----:B------:R-:W-:-:S10]  /*115c0*/  UFLO.U32 UR5, UR5 ;  /* 0x00000005000572bd */ /* 0x000fd400080e0000 */
[----:B------:R-:W-:-:S06]  /*115d0*/  ULOP3.LUT UR4, URZ, UR4, URZ, 0x33, !UPT ;  /* 0x00000004ff047292 */ /* 0x000fcc000f8e33ff */
[----:B------:R-:W-:-:S04]  /*115e0*/  IMAD.U32 R2, RZ, RZ, UR4 ;  /* 0x00000004ff027e24 */ /* 0x000fc8000f8e00ff */
[----:B------:R-:W1:Y:S02]  /*115f0*/  REDUX UR7, R2 ;  /* 0x00000000020773c4 */ /* 0x000e640000000000 */
[----:B------:R2:W-:Y:S01]  /*11600*/  UTCATOMSWS.AND URZ, UR4 ;  /* 0x0000000400ff79e3 */ /* 0x0005e20008000000 */
[----:B0-----:R-:W-:Y:S01]  /*11610*/  ISETP.EQ.U32.AND P0, PT, R0, UR5, PT ;  /* 0x0000000500007c0c */ /* 0x001fe2000bf02070 */
[----:B-1----:R-:W-:-:S12]  /*11620*/  IMAD.U32 R0, RZ, RZ, UR7 ;  /* 0x00000007ff007e24 */ /* 0x002fd8000f8e00ff */
[----:B------:R2:W-:Y:S01]  /*11630*/  @P0 ATOMS.AND RZ, [UR6], R0 ;  /* 0x00000000ffff098c */ /* 0x0005e2000a800006 */
[----:B------:R-:W-:Y:S05]  /*11640*/  BRA `(.L_x_14) ;  /* 0x0000000000147947 */ /* 0x000fea0003800000 */
.L_x_16:
[----:B------:R-:W-:-:S07]  /*11650*/  MOV R2, 0x11670 ;  /* 0x0001167000027802 */ /* 0x000fce0000000f00 */
[----:B------:R-:W-:Y:S05]  /*11660*/  CALL.REL.NOINC `($__internal_0_$__cuda_sm10x_tcgen05_guardrail_trap_col_being_dealloced_not_returned_by_alloc) ;  /* 0x00000000002c7944 */ /* 0x000fea0003c00000 */
[----:B------:R-:W-:Y:S05]  /*11670*/  BRA `(.L_x_14) ;  /* 0x0000000000087947 */ /* 0x000fea0003800000 */
.L_x_15:
[----:B------:R-:W-:-:S07]  /*11680*/  MOV R2, 0x116a0 ;  /* 0x000116a000027802 */ /* 0x000fce0000000f00 */
[----:B------:R-:W-:Y:S05]  /*11690*/  CALL.REL.NOINC `($__internal_2_$__cuda_sm10x_tcgen05_guardrail_trap_unallocated_columns_being_dealloced) ;  /* 0x0000000000387944 */ /* 0x000fea0003c00000 */
.L_x_14:
[----:B------:R-:W-:Y:S01]  /*116a0*/  NOP ;  /* 0x0000000000007918 */ /* 0x000fe20000000000 */
[----:B--2---:R-:W-:Y:S05]  /*116b0*/  EXIT ;  /* 0x000000000000794d */ /* 0x004fea0003800000 */
.L_x_9:
[----:B------:R-:W0:Y:S02]  /*116c0*/  SYNCS.PHASECHK.TRANS64.TRYWAIT P1, [UR8], R227 ;  /* 0x000000e3ff0075a7 */ /* 0x000e240008021108 */
[----:B0-----:R-:W-:Y:S05]  /*116d0*/  @!P1 BRA `(.L_x_9) ;  /* 0xfffffffc00f89947 */ /* 0x001fea000383ffff */
[----:B------:R-:W-:Y:S05]  /*116e0*/  BRA `(.L_x_17) ;  /* 0xffffff6400e47947 */ /* 0x000fea000383ffff */
.L_x_13:
[----:B------:R-:W0:Y:S02]  /*116f0*/  SYNCS.PHASECHK.TRANS64.TRYWAIT P1, [UR8], R4 ;  /* 0x00000004ff0075a7 */ /* 0x000e240008021108 */
[----:B0-----:R-:W-:Y:S05]  /*11700*/  @!P1 BRA `(.L_x_13) ;  /* 0xfffffffc00f89947 */ /* 0x001fea000383ffff */
[----:B------:R-:W-:Y:S05]  /*11710*/  BRA `(.L_x_12) ;  /* 0xffffff7c00107947 */ /* 0x000fea000383ffff */
        .weak           $__internal_0_$__cuda_sm10x_tcgen05_guardrail_trap_col_being_dealloced_not_returned_by_alloc
        .type           $__internal_0_$__cuda_sm10x_tcgen05_guardrail_trap_col_being_dealloced_not_returned_by_alloc,@function
        .size           $__internal_0_$__cuda_sm10x_tcgen05_guardrail_trap_col_being_dealloced_not_returned_by_alloc,($__internal_1_$__cuda_sm10x_tcgen05_guardrail_trap_phase_invalid_during_alloc - $__internal_0_$__cuda_sm10x_tcgen05_guardrail_trap_col_being_dealloced_not_returned_by_alloc)
$__internal_0_$__cuda_sm10x_tcgen05_guardrail_trap_col_being_dealloced_not_returned_by_alloc:
[----:B------:R-:W-:Y:S05]  /*11720*/  BPT.TRAP 0x1 ;  /* 0x000000040000795c */ /* 0x000fea0000300000 */
[----:B------:R-:W-:-:S04]  /*11730*/  IMAD.MOV.U32 R3, RZ, RZ, 0x0 ;  /* 0x00000000ff037424 */ /* 0x000fc800078e00ff */
[----:B------:R-:W-:Y:S05]  /*11740*/  RET.REL.NODEC R2 `(matmul_kernel) ;  /* 0xfffffee8022c7950 */ /* 0x000fea0003c3ffff */
        .weak           $__internal_1_$__cuda_sm10x_tcgen05_guardrail_trap_phase_invalid_during_alloc
        .type           $__internal_1_$__cuda_sm10x_tcgen05_guardrail_trap_phase_invalid_during_alloc,@function
        .size           $__internal_1_$__cuda_sm10x_tcgen05_guardrail_trap_phase_invalid_during_alloc,($__internal_2_$__cuda_sm10x_tcgen05_guardrail_trap_unallocated_columns_being_dealloced - $__internal_1_$__cuda_sm10x_tcgen05_guardrail_trap_phase_invalid_during_alloc)
$__internal_1_$__cuda_sm10x_tcgen05_guardrail_trap_phase_invalid_during_alloc:
[----:B------:R-:W-:Y:S05]  /*11750*/  BPT.TRAP 0x1 ;  /* 0x000000040000795c */ /* 0x000fea0000300000 */
[----:B------:R-:W-:-:S04]  /*11760*/  IMAD.MOV.U32 R3, RZ, RZ, 0x0 ;  /* 0x00000000ff037424 */ /* 0x000fc800078e00ff */
[----:B------:R-:W-:Y:S05]  /*11770*/  RET.REL.NODEC R2 `(matmul_kernel) ;  /* 0xfffffee802207950 */ /* 0x000fea0003c3ffff */
        .weak           $__internal_2_$__cuda_sm10x_tcgen05_guardrail_trap_unallocated_columns_being_dealloced
        .type           $__internal_2_$__cuda_sm10x_tcgen05_guardrail_trap_unallocated_columns_being_dealloced,@function
        .size           $__internal_2_$__cuda_sm10x_tcgen05_guardrail_trap_unallocated_columns_being_dealloced,(.L_x_21 - $__internal_2_$__cuda_sm10x_tcgen05_guardrail_trap_unallocated_columns_being_dealloced)
$__internal_2_$__cuda_sm10x_tcgen05_guardrail_trap_unallocated_columns_being_dealloced:
[----:B------:R-:W-:Y:S05]  /*11780*/  BPT.TRAP 0x1 ;  /* 0x000000040000795c */ /* 0x000fea0000300000 */
[----:B------:R-:W-:-:S04]  /*11790*/  IMAD.MOV.U32 R3, RZ, RZ, 0x0 ;  /* 0x00000000ff037424 */ /* 0x000fc800078e00ff */
[----:B------:R-:W-:Y:S05]  /*117a0*/  RET.REL.NODEC R2 `(matmul_kernel) ;  /* 0xfffffee802147950 */ /* 0x000fea0003c3ffff */
.L_x_18:
[----:B------:R-:W-:-:S00]  /*117b0*/  BRA `(.L_x_18) ;  /* 0xfffffffc00fc7947 */ /* 0x000fc0000383ffff */
[----:B------:R-:W-:-:S00]  /*117c0*/  NOP ;  /* 0x0000000000007918 */ /* 0x000fc00000000000 */
        /* <DEDUP_REMOVED lines=11> */
.L_x_21:


//--------------------- .nv.shared.matmul_kernel  --------------------------
	.section	.nv.shared.matmul_kernel,"aw",@nobits
	.sectionflags	@""
	.align	16
	.zero		1024


//--------------------- .nv.shared.reserved.0     --------------------------
	.section	.nv.shared.reserved.0,"aw",@nobits
	.align	8
	.weak		__nv_reservedSMEM_offset_0_alias
	.size		__nv_reservedSMEM_offset_0_alias, 0, 64
	.other		__nv_reservedSMEM_offset_0_alias,@"STO_CUDA_RESERVED_SHARED STV_DEFAULT"
__nv_reservedSMEM_offset_0_alias:
	.zero		0
.nv.shared.reserved.0:
	.zero		64
	.weak		__nv_reservedSMEM_allocation_phase
	.type		__nv_reservedSMEM_allocation_phase,@object
	.size		__nv_reservedSMEM_allocation_phase,(.L_0 - __nv_reservedSMEM_allocation_phase)
__nv_reservedSMEM_allocation_phase:
	.zero		1
.L_0:
	.zero		7
	.weak		__nv_reservedSMEM_devtool_atexit_pc
	.type		__nv_reservedSMEM_devtool_atexit_pc,@object
	.size		__nv_reservedSMEM_devtool_atexit_pc,(__nv_reservedSMEM_allocation_mask - __nv_reservedSMEM_devtool_atexit_pc)
__nv_reservedSMEM_devtool_atexit_pc:
	.zero		8
	.weak		__nv_reservedSMEM_allocation_mask
	.type		__nv_reservedSMEM_allocation_mask,@object
	.size		__nv_reservedSMEM_allocation_mask,(.L_2 - __nv_reservedSMEM_allocation_mask)
__nv_reservedSMEM_allocation_mask:
	.zero		4
.L_2:


//--------------------- .nv.constant0.matmul_kernel --------------------------
	.section	.nv.constant0.matmul_kernel,"a",@progbits
	.sectionflags	@""
	.align	4
.nv.constant0.matmul_kernel:
	.zero		976


//--------------------- SYMBOLS --------------------------

	.type		.nv.reservedSmem.offset0,@object
	.size		.nv.reservedSmem.offset0,0x4
	.type		.nv.reservedSmem.cap,@object
	.size		.nv.reservedSmem.cap,0x4
